// auto-generated by cutlass_sweep.gemm — config: {"arch": "sm_90", "cluster_m": 1, "cluster_n": 1, "dtype": "e4m3", "dtype_b": "e5m2", "layout": "tt", "stages": 0, "tile_k": 128, "tile_m": 128, "tile_n": 256}
#include "cutlass/cutlass.h"
#include "cutlass/gemm/collective/collective_builder.hpp"
#include "cutlass/gemm/device/gemm_universal_adapter.h"
#include "cutlass/gemm/kernel/gemm_universal.hpp"
#include "cutlass/epilogue/collective/collective_builder.hpp"

using ElemA = cutlass::float_e4m3_t;
using ElemB = cutlass::float_e5m2_t;
using ElemCD = cutlass::float_e4m3_t;
using Acc  = float;
using TileShape    = cute::Shape<cute::_128, cute::_256, cute::_128>;
using ClusterShape = cute::Shape<cute::_1, cute::_1, cute::_1>;

using CollectiveEpilogue = typename cutlass::epilogue::collective::CollectiveBuilder<
    cutlass::arch::Sm90, cutlass::arch::OpClassTensorOp,
    TileShape, ClusterShape,
    cutlass::epilogue::collective::EpilogueTileAuto,
    Acc, Acc,
    ElemCD, cutlass::layout::RowMajor, 128 / cutlass::sizeof_bits<ElemCD>::value,
    ElemCD, cutlass::layout::RowMajor, 128 / cutlass::sizeof_bits<ElemCD>::value,
    cutlass::epilogue::collective::EpilogueScheduleAuto
  >::CollectiveOp;

using CollectiveMainloop = typename cutlass::gemm::collective::CollectiveBuilder<
    cutlass::arch::Sm90, cutlass::arch::OpClassTensorOp,
    ElemA, cutlass::layout::ColumnMajor, 128 / cutlass::sizeof_bits<ElemA>::value,
    ElemB, cutlass::layout::ColumnMajor, 128 / cutlass::sizeof_bits<ElemB>::value,
    Acc,
    TileShape, ClusterShape,
    cutlass::gemm::collective::StageCountAutoCarveout<static_cast<int>(sizeof(typename CollectiveEpilogue::SharedStorage))>,
    cutlass::gemm::collective::KernelScheduleAuto
  >::CollectiveOp;

using GemmKernel = cutlass::gemm::kernel::GemmUniversal<
    cute::Shape<int,int,int,int>,
    CollectiveMainloop,
    CollectiveEpilogue
>;
using Gemm = cutlass::gemm::device::GemmUniversalAdapter<GemmKernel>;

// Force the device kernel symbol into the cubin without needing a host main.
auto* _anchor = &cutlass::device_kernel<GemmKernel>;


// ===== COMPILED SASS (sm_90a) =====

	.target	sm_90a

	.elftype	@"ET_EXEC"


//--------------------- .note.nv.tkinfo           --------------------------
	.section	.note.nv.tkinfo,"",@"SHT_NOTE"
	.sectionflags	@"SHF_NOTE_NV_TKINFO"
	.tkinfo
        /*0018*/ 	.word	0x00000002
        /*0030*/ 	.string	""
        /*0030*/ 	.string	"ptxas"
        /*0030*/ 	.string	"Cuda compilation tools, release 13.0, V13.0.88"
        /*0030*/ 	.string	"Build cuda_13.0.r13.0/compiler.36424714_0"
        /*0030*/ 	.string	"-arch sm_90a -m 64 "



//--------------------- .note.nv.cuinfo           --------------------------
	.section	.note.nv.cuinfo,"",@"SHT_NOTE"
	.sectionflags	@"SHF_NOTE_NV_CUINFO"
        /*0018*/ 	.short	0x0002
        /*001a*/ 	.short	0x005a
        /*001c*/ 	.short	0x0082
	.zero		2


//--------------------- .nv.info                  --------------------------
	.section	.nv.info,"",@"SHT_CUDA_INFO"
	.align	4


	//----- nvinfo : EIATTR_REGCOUNT
	.align		4
        /*0000*/ 	.byte	0x04, 0x2f
        /*0002*/ 	.short	(.L_16 - .L_15)
	.align		4
.L_15:
        /*0004*/ 	.word	index@(_ZN7cutlass13device_kernelINS_4gemm6kernel13GemmUniversalIN4cute5tupleIJiiiiEEENS1_10collective13CollectiveMmaINS1_39MainloopSm90TmaGmmaRmemAWarpSpecializedILi4ENS5_IJNS4_1CILi1EEESB_SB_EEENS1_35KernelTmaWarpSpecializedCooperativeEEENS5_IJNSA_ILi128EEENSA_ILi256EEESF_EEENS_12float_e4m3_tENS5_IJSB_llEEENS_12float_e5m2_tENS5_IJlSB_lEEENS4_8TiledMMAINS4_8MMA_AtomIJNS4_4SM904GMMA31MMA_64x256x32_F32E4M3E5M2_RS_TNILNSP_7ScaleInE1ELSR_1EEEEEENS4_6LayoutINS5_IJNSA_ILi2EEESB_SB_EEENS5_IJSB_NSA_ILi0EEESX_EEEEENS5_IJNS4_10UnderscoreES10_S10_EEEEENS4_13SM90_TMA_LOADENS4_14ComposedLayoutINS4_7SwizzleILi3ELi4ELi3EEENS4_18smem_ptr_flag_bitsILi8EEENSU_INS5_IJSF_NSA_ILi8EEEEEENS5_IJSB_SF_EEEEEEENS4_9Copy_AtomIJNS4_39AutoVectorizingCopyWithAssumedAlignmentILi128EEESI_EEENS4_8identityES13_NS14_IS16_S18_NSU_INS5_IJS19_SF_EEENS5_IJSF_SB_EEEEEEEvS1I_EENS_8epilogue10collective6detail29Sm90TmaWarpSpecializedAdapterINS1P_15DefaultEpilogueISI_SL_SL_NS1O_6thread17LinearCombinationISI_Li1EffLNS1T_9ScaleType4KindE0ELNS_15FloatRoundStyleE2ESI_EENS1_15EpilogueDefaultEEEEEvvEEEEvNT_6ParamsE)
        /*0008*/ 	.word	0x000000a8


	//----- nvinfo : EIATTR_FRAME_SIZE
	.align		4
.L_16:
        /*000c*/ 	.byte	0x04, 0x11
        /*000e*/ 	.short	(.L_18 - .L_17)
	.align		4
.L_17:
        /*0010*/ 	.word	index@(_ZN7cutlass13device_kernelINS_4gemm6kernel13GemmUniversalIN4cute5tupleIJiiiiEEENS1_10collective13CollectiveMmaINS1_39MainloopSm90TmaGmmaRmemAWarpSpecializedILi4ENS5_IJNS4_1CILi1EEESB_SB_EEENS1_35KernelTmaWarpSpecializedCooperativeEEENS5_IJNSA_ILi128EEENSA_ILi256EEESF_EEENS_12float_e4m3_tENS5_IJSB_llEEENS_12float_e5m2_tENS5_IJlSB_lEEENS4_8TiledMMAINS4_8MMA_AtomIJNS4_4SM904GMMA31MMA_64x256x32_F32E4M3E5M2_RS_TNILNSP_7ScaleInE1ELSR_1EEEEEENS4_6LayoutINS5_IJNSA_ILi2EEESB_SB_EEENS5_IJSB_NSA_ILi0EEESX_EEEEENS5_IJNS4_10UnderscoreES10_S10_EEEEENS4_13SM90_TMA_LOADENS4_14ComposedLayoutINS4_7SwizzleILi3ELi4ELi3EEENS4_18smem_ptr_flag_bitsILi8EEENSU_INS5_IJSF_NSA_ILi8EEEEEENS5_IJSB_SF_EEEEEEENS4_9Copy_AtomIJNS4_39AutoVectorizingCopyWithAssumedAlignmentILi128EEESI_EEENS4_8identityES13_NS14_IS16_S18_NSU_INS5_IJS19_SF_EEENS5_IJSF_SB_EEEEEEEvS1I_EENS_8epilogue10collective6detail29Sm90TmaWarpSpecializedAdapterINS1P_15DefaultEpilogueISI_SL_SL_NS1O_6thread17LinearCombinationISI_Li1EffLNS1T_9ScaleType4KindE0ELNS_15FloatRoundStyleE2ESI_EENS1_15EpilogueDefaultEEEEEvvEEEEvNT_6ParamsE)
        /*0014*/ 	.word	0x00000000


	//----- nvinfo : EIATTR_MIN_STACK_SIZE
	.align		4
.L_18:
        /*0018*/ 	.byte	0x04, 0x12
        /*001a*/ 	.short	(.L_20 - .L_19)
	.align		4
.L_19:
        /*001c*/ 	.word	index@(_ZN7cutlass13device_kernelINS_4gemm6kernel13GemmUniversalIN4cute5tupleIJiiiiEEENS1_10collective13CollectiveMmaINS1_39MainloopSm90TmaGmmaRmemAWarpSpecializedILi4ENS5_IJNS4_1CILi1EEESB_SB_EEENS1_35KernelTmaWarpSpecializedCooperativeEEENS5_IJNSA_ILi128EEENSA_ILi256EEESF_EEENS_12float_e4m3_tENS5_IJSB_llEEENS_12float_e5m2_tENS5_IJlSB_lEEENS4_8TiledMMAINS4_8MMA_AtomIJNS4_4SM904GMMA31MMA_64x256x32_F32E4M3E5M2_RS_TNILNSP_7ScaleInE1ELSR_1EEEEEENS4_6LayoutINS5_IJNSA_ILi2EEESB_SB_EEENS5_IJSB_NSA_ILi0EEESX_EEEEENS5_IJNS4_10UnderscoreES10_S10_EEEEENS4_13SM90_TMA_LOADENS4_14ComposedLayoutINS4_7SwizzleILi3ELi4ELi3EEENS4_18smem_ptr_flag_bitsILi8EEENSU_INS5_IJSF_NSA_ILi8EEEEEENS5_IJSB_SF_EEEEEEENS4_9Copy_AtomIJNS4_39AutoVectorizingCopyWithAssumedAlignmentILi128EEESI_EEENS4_8identityES13_NS14_IS16_S18_NSU_INS5_IJS19_SF_EEENS5_IJSF_SB_EEEEEEEvS1I_EENS_8epilogue10collective6detail29Sm90TmaWarpSpecializedAdapterINS1P_15DefaultEpilogueISI_SL_SL_NS1O_6thread17LinearCombinationISI_Li1EffLNS1T_9ScaleType4KindE0ELNS_15FloatRoundStyleE2ESI_EENS1_15EpilogueDefaultEEEEEvvEEEEvNT_6ParamsE)
        /*0020*/ 	.word	0x00000000
.L_20:


//--------------------- .nv.compat                --------------------------
	.section	.nv.compat,"",@"SHT_CUDA_COMPAT_INFO"
	.align	4
        /*0000*/ 	.byte	0x02, 0x09, 0x01, 0x00, 0x02, 0x02, 0x04, 0x00, 0x02, 0x05, 0x05, 0x00, 0x03, 0x07, 0x01, 0x01
        /*0010*/ 	.byte	0x02, 0x03, 0x01, 0x00, 0x02, 0x06, 0x01, 0x00, 0x04, 0x0b, 0x08, 0x00, 0x00, 0x00, 0x00, 0x00
        /*0020*/ 	.byte	0x00, 0x00, 0x00, 0x00


//--------------------- .nv.info._ZN7cutlass13device_kernelINS_4gemm6kernel13GemmUniversalIN4cute5tupleIJiiiiEEENS1_10collective13CollectiveMmaINS1_39MainloopSm90TmaGmmaRmemAWarpSpecializedILi4ENS5_IJNS4_1CILi1EEESB_SB_EEENS1_35KernelTmaWarpSpecializedCooperativeEEENS5_IJNSA_ILi128EEENSA_ILi256EEESF_EEENS_12float_e4m3_tENS5_IJSB_llEEENS_12float_e5m2_tENS5_IJlSB_lEEENS4_8TiledMMAINS4_8MMA_AtomIJNS4_4SM904GMMA31MMA_64x256x32_F32E4M3E5M2_RS_TNILNSP_7ScaleInE1ELSR_1EEEEEENS4_6LayoutINS5_IJNSA_ILi2EEESB_SB_EEENS5_IJSB_NSA_ILi0EEESX_EEEEENS5_IJNS4_10UnderscoreES10_S10_EEEEENS4_13SM90_TMA_LOADENS4_14ComposedLayoutINS4_7SwizzleILi3ELi4ELi3EEENS4_18smem_ptr_flag_bitsILi8EEENSU_INS5_IJSF_NSA_ILi8EEEEEENS5_IJSB_SF_EEEEEEENS4_9Copy_AtomIJNS4_39AutoVectorizingCopyWithAssumedAlignmentILi128EEESI_EEENS4_8identityES13_NS14_IS16_S18_NSU_INS5_IJS19_SF_EEENS5_IJSF_SB_EEEEEEEvS1I_EENS_8epilogue10collective6detail29Sm90TmaWarpSpecializedAdapterINS1P_15DefaultEpilogueISI_SL_SL_NS1O_6thread17LinearCombinationISI_Li1EffLNS1T_9ScaleType4KindE0ELNS_15FloatRoundStyleE2ESI_EENS1_15EpilogueDefaultEEEEEvvEEEEvNT_6ParamsE --------------------------
	.section	.nv.info._ZN7cutlass13device_kernelINS_4gemm6kernel13GemmUniversalIN4cute5tupleIJiiiiEEENS1_10collective13CollectiveMmaINS1_39MainloopSm90TmaGmmaRmemAWarpSpecializedILi4ENS5_IJNS4_1CILi1EEESB_SB_EEENS1_35KernelTmaWarpSpecializedCooperativeEEENS5_IJNSA_ILi128EEENSA_ILi256EEESF_EEENS_12float_e4m3_tENS5_IJSB_llEEENS_12float_e5m2_tENS5_IJlSB_lEEENS4_8TiledMMAINS4_8MMA_AtomIJNS4_4SM904GMMA31MMA_64x256x32_F32E4M3E5M2_RS_TNILNSP_7ScaleInE1ELSR_1EEEEEENS4_6LayoutINS5_IJNSA_ILi2EEESB_SB_EEENS5_IJSB_NSA_ILi0EEESX_EEEEENS5_IJNS4_10UnderscoreES10_S10_EEEEENS4_13SM90_TMA_LOADENS4_14ComposedLayoutINS4_7SwizzleILi3ELi4ELi3EEENS4_18smem_ptr_flag_bitsILi8EEENSU_INS5_IJSF_NSA_ILi8EEEEEENS5_IJSB_SF_EEEEEEENS4_9Copy_AtomIJNS4_39AutoVectorizingCopyWithAssumedAlignmentILi128EEESI_EEENS4_8identityES13_NS14_IS16_S18_NSU_INS5_IJS19_SF_EEENS5_IJSF_SB_EEEEEEEvS1I_EENS_8epilogue10collective6detail29Sm90TmaWarpSpecializedAdapterINS1P_15DefaultEpilogueISI_SL_SL_NS1O_6thread17LinearCombinationISI_Li1EffLNS1T_9ScaleType4KindE0ELNS_15FloatRoundStyleE2ESI_EENS1_15EpilogueDefaultEEEEEvvEEEEvNT_6ParamsE,"",@"SHT_CUDA_INFO"
	.sectionflags	@""
	.align	4


	//----- nvinfo : EIATTR_CUDA_API_VERSION
	.align		4
        /*0000*/ 	.byte	0x04, 0x37
        /*0002*/ 	.short	(.L_22 - .L_21)
.L_21:
        /*0004*/ 	.word	0x00000082


	//----- nvinfo : EIATTR_KPARAM_INFO
	.align		4
.L_22:
        /*0008*/ 	.byte	0x04, 0x17
        /*000a*/ 	.short	(.L_24 - .L_23)
.L_23:
        /*000c*/ 	.word	0x00000000
        /*0010*/ 	.short	0x0000
        /*0012*/ 	.short	0x0070
        /*0014*/ 	.byte	0x00, 0xf0, 0x01, 0x10


	//----- nvinfo : EIATTR_SPARSE_MMA_MASK
	.align		4
.L_24:
        /*0018*/ 	.byte	0x03, 0x50
        /*001a*/ 	.short	0x0000


	//----- nvinfo : EIATTR_MAXREG_COUNT
	.align		4
        /*001c*/ 	.byte	0x03, 0x1b
        /*001e*/ 	.short	0x00a8


	//----- nvinfo : EIATTR_NUM_BARRIERS
	.align		4
        /*0020*/ 	.byte	0x02, 0x4c
        /*0022*/ 	.byte	0x01
	.zero		1


	//----- nvinfo : EIATTR_EXTERNS
	.align		4
        /*0024*/ 	.byte	0x04, 0x0f
        /*0026*/ 	.short	(.L_26 - .L_25)


	//   ....[0]....
	.align		4
.L_25:
        /*0028*/ 	.word	index@(__assertfail)


	//----- nvinfo : EIATTR_MERCURY_ISA_VERSION
	.align		4
.L_26:
        /*002c*/ 	.byte	0x03, 0x5f
        /*002e*/ 	.short	0x0101


	//----- nvinfo : EIATTR_INT_WARP_WIDE_INSTR_OFFSETS
	.align		4
        /*0030*/ 	.byte	0x04, 0x31
        /*0032*/ 	.short	(.L_28 - .L_27)


	//   ....[0]....
.L_27:
        /*0034*/ 	.word	0x000003b0


	//   ....[1]....
        /*0038*/ 	.word	0x000003e0


	//   ....[2]....
        /*003c*/ 	.word	0x000004c0


	//----- nvinfo : EIATTR_COOP_GROUP_MASK_REGIDS
	.align		4
.L_28:
        /*0040*/ 	.byte	0x04, 0x29
        /*0042*/ 	.short	(.L_30 - .L_29)


	//   ....[0]....
.L_29:
        /*0044*/ 	.word	0xffffffff


	//   ....[1]....
        /*0048*/ 	.word	0xffffffff


	//   ....[2]....
        /*004c*/ 	.word	0xffffffff


	//   ....[3]....
        /*0050*/ 	.word	0xffffffff


	//   ....[4]....
        /*0054*/ 	.word	0x0500000f


	//----- nvinfo : EIATTR_COOP_GROUP_INSTR_OFFSETS
	.align		4
.L_30:
        /*0058*/ 	.byte	0x04, 0x28
        /*005a*/ 	.short	(.L_32 - .L_31)


	//   ....[0]....
.L_31:
        /*005c*/ 	.word	0x00000060


	//   ....[1]....
        /*0060*/ 	.word	0x00000070


	//   ....[2]....
        /*0064*/ 	.word	0x00000130


	//   ....[3]....
        /*0068*/ 	.word	0x000002c0


	//   ....[4]....
        /*006c*/ 	.word	0x0000e3d0


	//----- nvinfo : EIATTR_REG_RECONFIG
	.align		4
.L_32:
        /*0070*/ 	.byte	0x01, 0x54
	.zero		2


	//----- nvinfo : EIATTR_SYSCALL_OFFSETS
	.align		4
        /*0074*/ 	.byte	0x04, 0x46
        /*0076*/ 	.short	(.L_34 - .L_33)


	//   ....[0]....
.L_33:
        /*0078*/ 	.word	0x00001070


	//   ....[1]....
        /*007c*/ 	.word	0x000011d0


	//   ....[2]....
        /*0080*/ 	.word	0x000012c0


	//   ....[3]....
        /*0084*/ 	.word	0x0000d4a0


	//   ....[4]....
        /*0088*/ 	.word	0x0000d5d0


	//----- nvinfo : EIATTR_MBARRIER_INSTR_OFFSETS
	.align		4
.L_34:
        /*008c*/ 	.byte	0x04, 0x39
        /*008e*/ 	.short	(.L_36 - .L_35)


	//   ....[0]....
.L_35:
        /*0090*/ 	.word	0x00000230
        /*0094*/ 	.word	0x000000ff
        /*0098*/ 	.word	0x00000000
        /*009c*/ 	.short	0x0100
        /*009e*/ 	.byte	0x08
	.zero		1


	//   ....[1]....
        /*00a0*/ 	.word	0x00000240
        /*00a4*/ 	.word	0x000000ff
        /*00a8*/ 	.word	0x00000020
        /*00ac*/ 	.short	0x0100
        /*00ae*/ 	.byte	0x08
	.zero		1


	//   ....[2]....
        /*00b0*/ 	.word	0x00000250
        /*00b4*/ 	.word	0x000000ff
        /*00b8*/ 	.word	0x00000008
        /*00bc*/ 	.short	0x0100
        /*00be*/ 	.byte	0x08
	.zero		1


	//   ....[3]....
        /*00c0*/ 	.word	0x00000260
        /*00c4*/ 	.word	0x000000ff
        /*00c8*/ 	.word	0x00000028
        /*00cc*/ 	.short	0x0100
        /*00ce*/ 	.byte	0x08
	.zero		1


	//   ....[4]....
        /*00d0*/ 	.word	0x00000270
        /*00d4*/ 	.word	0x000000ff
        /*00d8*/ 	.word	0x00000010
        /*00dc*/ 	.short	0x0100
        /*00de*/ 	.byte	0x08
	.zero		1


	//   ....[5]....
        /*00e0*/ 	.word	0x00000280
        /*00e4*/ 	.word	0x000000ff
        /*00e8*/ 	.word	0x00000030
        /*00ec*/ 	.short	0x0100
        /*00ee*/ 	.byte	0x08
	.zero		1


	//   ....[6]....
        /*00f0*/ 	.word	0x00000290
        /*00f4*/ 	.word	0x000000ff
        /*00f8*/ 	.word	0x00000018
        /*00fc*/ 	.short	0x0100
        /*00fe*/ 	.byte	0x08
	.zero		1


	//   ....[7]....
        /*0100*/ 	.word	0x000002a0
        /*0104*/ 	.word	0x000000ff
        /*0108*/ 	.word	0x00000038
        /*010c*/ 	.short	0x0100
        /*010e*/ 	.byte	0x08
	.zero		1


	//   ....[8]....
        /*0110*/ 	.word	0x00000530
        /*0114*/ 	.word	0x000000ff
        /*0118*/ 	.word	0x00000050
        /*011c*/ 	.short	0x0100
        /*011e*/ 	.byte	0x06
	.zero		1


	//   ....[9]....
        /*0120*/ 	.word	0x00000590
        /*0124*/ 	.word	0x000000ff
        /*0128*/ 	.word	0x00000058
        /*012c*/ 	.short	0x0100
        /*012e*/ 	.byte	0x06
	.zero		1


	//   ....[10]....
        /*0130*/ 	.word	0x000013d0
        /*0134*/ 	.word	0x00000004
        /*0138*/ 	.word	0x00000000
        /*013c*/ 	.short	0x010a
        /*013e*/ 	.byte	0x3f
	.zero		1


	//   ....[11]....
        /*0140*/ 	.word	0x00001410
        /*0144*/ 	.word	0x00000004
        /*0148*/ 	.word	0x00000000
        /*014c*/ 	.short	0x010a
        /*014e*/ 	.byte	0x3f
	.zero		1


	//   ....[12]....
        /*0150*/ 	.word	0x00001610
        /*0154*/ 	.word	0x00000007
        /*0158*/ 	.word	0x00000000
        /*015c*/ 	.short	0x010a
        /*015e*/ 	.byte	0x3f
	.zero		1


	//   ....[13]....
        /*0160*/ 	.word	0x00001fe0
        /*0164*/ 	.word	0x00000007
        /*0168*/ 	.word	0x00000000
        /*016c*/ 	.short	0x010a
        /*016e*/ 	.byte	0x3f
	.zero		1


	//   ....[14]....
        /*0170*/ 	.word	0x000023b0
        /*0174*/ 	.word	0x0000000a
        /*0178*/ 	.word	0x00000000
        /*017c*/ 	.short	0x010a
        /*017e*/ 	.byte	0x3f
	.zero		1


	//   ....[15]....
        /*0180*/ 	.word	0x00002860
        /*0184*/ 	.word	0x0000000b
        /*0188*/ 	.word	0x00000000
        /*018c*/ 	.short	0x0101
        /*018e*/ 	.byte	0x3f
	.zero		1


	//   ....[16]....
        /*0190*/ 	.word	0x00002b50
        /*0194*/ 	.word	0x0000000a
        /*0198*/ 	.word	0x00000000
        /*019c*/ 	.short	0x010a
        /*019e*/ 	.byte	0x3f
	.zero		1


	//   ....[17]....
        /*01a0*/ 	.word	0x00003320
        /*01a4*/ 	.word	0x00000007
        /*01a8*/ 	.word	0x00000000
        /*01ac*/ 	.short	0x0101
        /*01ae*/ 	.byte	0x3f
	.zero		1


	//   ....[18]....
        /*01b0*/ 	.word	0x00003680
        /*01b4*/ 	.word	0x00000000
        /*01b8*/ 	.word	0x00000000
        /*01bc*/ 	.short	0x0101
        /*01be*/ 	.byte	0x3f
	.zero		1


	//   ....[19]....
        /*01c0*/ 	.word	0x0000d6a0
        /*01c4*/ 	.word	0x00000007
        /*01c8*/ 	.word	0x00000020
        /*01cc*/ 	.short	0x010a
        /*01ce*/ 	.byte	0x3f
	.zero		1


	//   ....[20]....
        /*01d0*/ 	.word	0x0000da90
        /*01d4*/ 	.word	0x00000003
        /*01d8*/ 	.word	0x00000058
        /*01dc*/ 	.short	0x0101
        /*01de*/ 	.byte	0x3f
	.zero		1


	//   ....[21]....
        /*01e0*/ 	.word	0x0000e190
        /*01e4*/ 	.word	0x00000005
        /*01e8*/ 	.word	0x00000000
        /*01ec*/ 	.short	0x010a
        /*01ee*/ 	.byte	0x3f
	.zero		1


	//   ....[22]....
        /*01f0*/ 	.word	0x0000e210
        /*01f4*/ 	.word	0x00000007
        /*01f8*/ 	.word	0x00000000
        /*01fc*/ 	.short	0x010a
        /*01fe*/ 	.byte	0x3f
	.zero		1


	//   ....[23]....
        /*0200*/ 	.word	0x0000e2a0
        /*0204*/ 	.word	0x00000006
        /*0208*/ 	.word	0x00000000
        /*020c*/ 	.short	0x010a
        /*020e*/ 	.byte	0x3f
	.zero		1


	//   ....[24]....
        /*0210*/ 	.word	0x0000e330
        /*0214*/ 	.word	0x00000003
        /*0218*/ 	.word	0x00000000
        /*021c*/ 	.short	0x010a
        /*021e*/ 	.byte	0x3f
	.zero		1


	//   ....[25]....
        /*0220*/ 	.word	0x0000e400
        /*0224*/ 	.word	0x00000004
        /*0228*/ 	.word	0x00000000
        /*022c*/ 	.short	0x010a
        /*022e*/ 	.byte	0x3f
	.zero		1


	//   ....[26]....
        /*0230*/ 	.word	0x0000e450
        /*0234*/ 	.word	0x00000007
        /*0238*/ 	.word	0x00000000
        /*023c*/ 	.short	0x010a
        /*023e*/ 	.byte	0x3f
	.zero		1


	//   ....[27]....
        /*0240*/ 	.word	0x0000e4a0
        /*0244*/ 	.word	0x0000000a
        /*0248*/ 	.word	0x00000000
        /*024c*/ 	.short	0x010a
        /*024e*/ 	.byte	0x3f
	.zero		1


	//   ....[28]....
        /*0250*/ 	.word	0x0000e570
        /*0254*/ 	.word	0x00000007
        /*0258*/ 	.word	0x00000020
        /*025c*/ 	.short	0x010a
        /*025e*/ 	.byte	0x3f
	.zero		1


	//   ....[29]....
        /*0260*/ 	.word	0x0000e640
        /*0264*/ 	.word	0x00000005
        /*0268*/ 	.word	0x00000000
        /*026c*/ 	.short	0x010a
        /*026e*/ 	.byte	0x3f
	.zero		1


	//   ....[30]....
        /*0270*/ 	.word	0x0000e690
        /*0274*/ 	.word	0x00000007
        /*0278*/ 	.word	0x00000000
        /*027c*/ 	.short	0x010a
        /*027e*/ 	.byte	0x3f
	.zero		1


	//   ....[31]....
        /*0280*/ 	.word	0x0000e6e0
        /*0284*/ 	.word	0x00000006
        /*0288*/ 	.word	0x00000000
        /*028c*/ 	.short	0x010a
        /*028e*/ 	.byte	0x3f
	.zero		1


	//----- nvinfo : EIATTR_NUM_MBARRIERS
	.align		4
.L_36:
        /*0290*/ 	.byte	0x03, 0x38
        /*0292*/ 	.short	0x000a


	//----- nvinfo : EIATTR_EXIT_INSTR_OFFSETS
	.align		4
        /*0294*/ 	.byte	0x04, 0x1c
        /*0296*/ 	.short	(.L_38 - .L_37)


	//   ....[0]....
.L_37:
        /*0298*/ 	.word	0x000005e0


	//   ....[1]....
        /*029c*/ 	.word	0x00000ea0


	//   ....[2]....
        /*02a0*/ 	.word	0x0000ca90


	//   ....[3]....
        /*02a4*/ 	.word	0x0000d0b0


	//   ....[4]....
        /*02a8*/ 	.word	0x0000e380


	//----- nvinfo : EIATTR_MAX_THREADS
	.align		4
.L_38:
        /*02ac*/ 	.byte	0x04, 0x05
        /*02ae*/ 	.short	(.L_40 - .L_39)
.L_39:
        /*02b0*/ 	.word	0x00000180
        /*02b4*/ 	.word	0x00000001
        /*02b8*/ 	.word	0x00000001


	//----- nvinfo : EIATTR_CRS_STACK_SIZE
	.align		4
.L_40:
        /*02bc*/ 	.byte	0x04, 0x1e
        /*02be*/ 	.short	(.L_42 - .L_41)
.L_41:
        /*02c0*/ 	.word	0x00000000


	//----- nvinfo : EIATTR_CBANK_PARAM_SIZE
	.align		4
.L_42:
        /*02c4*/ 	.byte	0x03, 0x19
        /*02c6*/ 	.short	0x0470


	//----- nvinfo : EIATTR_PARAM_CBANK
	.align		4
        /*02c8*/ 	.byte	0x04, 0x0a
        /*02ca*/ 	.short	(.L_44 - .L_43)
	.align		4
.L_43:
        /*02cc*/ 	.word	index@(.nv.constant0._ZN7cutlass13device_kernelINS_4gemm6kernel13GemmUniversalIN4cute5tupleIJiiiiEEENS1_10collective13CollectiveMmaINS1_39MainloopSm90TmaGmmaRmemAWarpSpecializedILi4ENS5_IJNS4_1CILi1EEESB_SB_EEENS1_35KernelTmaWarpSpecializedCooperativeEEENS5_IJNSA_ILi128EEENSA_ILi256EEESF_EEENS_12float_e4m3_tENS5_IJSB_llEEENS_12float_e5m2_tENS5_IJlSB_lEEENS4_8TiledMMAINS4_8MMA_AtomIJNS4_4SM904GMMA31MMA_64x256x32_F32E4M3E5M2_RS_TNILNSP_7ScaleInE1ELSR_1EEEEEENS4_6LayoutINS5_IJNSA_ILi2EEESB_SB_EEENS5_IJSB_NSA_ILi0EEESX_EEEEENS5_IJNS4_10UnderscoreES10_S10_EEEEENS4_13SM90_TMA_LOADENS4_14ComposedLayoutINS4_7SwizzleILi3ELi4ELi3EEENS4_18smem_ptr_flag_bitsILi8EEENSU_INS5_IJSF_NSA_ILi8EEEEEENS5_IJSB_SF_EEEEEEENS4_9Copy_AtomIJNS4_39AutoVectorizingCopyWithAssumedAlignmentILi128EEESI_EEENS4_8identityES13_NS14_IS16_S18_NSU_INS5_IJS19_SF_EEENS5_IJSF_SB_EEEEEEEvS1I_EENS_8epilogue10collective6detail29Sm90TmaWarpSpecializedAdapterINS1P_15DefaultEpilogueISI_SL_SL_NS1O_6thread17LinearCombinationISI_Li1EffLNS1T_9ScaleType4KindE0ELNS_15FloatRoundStyleE2ESI_EENS1_15EpilogueDefaultEEEEEvvEEEEvNT_6ParamsE)
        /*02d0*/ 	.short	0x0210
        /*02d2*/ 	.short	0x0470


	//----- nvinfo : EIATTR_SW_WAR
	.align		4
.L_44:
        /*02d4*/ 	.byte	0x04, 0x36
        /*02d6*/ 	.short	(.L_46 - .L_45)
.L_45:
        /*02d8*/ 	.word	0x00000008
.L_46:


//--------------------- .nv.callgraph             --------------------------
	.section	.nv.callgraph,"",@"SHT_CUDA_CALLGRAPH"
	.align	4
	.sectionentsize	8
	.align		4
        /*0000*/ 	.word	0x00000000
	.align		4
        /*0004*/ 	.word	0xffffffff
	.align		4
        /*0008*/ 	.word	index@(_ZN7cutlass13device_kernelINS_4gemm6kernel13GemmUniversalIN4cute5tupleIJiiiiEEENS1_10collective13CollectiveMmaINS1_39MainloopSm90TmaGmmaRmemAWarpSpecializedILi4ENS5_IJNS4_1CILi1EEESB_SB_EEENS1_35KernelTmaWarpSpecializedCooperativeEEENS5_IJNSA_ILi128EEENSA_ILi256EEESF_EEENS_12float_e4m3_tENS5_IJSB_llEEENS_12float_e5m2_tENS5_IJlSB_lEEENS4_8TiledMMAINS4_8MMA_AtomIJNS4_4SM904GMMA31MMA_64x256x32_F32E4M3E5M2_RS_TNILNSP_7ScaleInE1ELSR_1EEEEEENS4_6LayoutINS5_IJNSA_ILi2EEESB_SB_EEENS5_IJSB_NSA_ILi0EEESX_EEEEENS5_IJNS4_10UnderscoreES10_S10_EEEEENS4_13SM90_TMA_LOADENS4_14ComposedLayoutINS4_7SwizzleILi3ELi4ELi3EEENS4_18smem_ptr_flag_bitsILi8EEENSU_INS5_IJSF_NSA_ILi8EEEEEENS5_IJSB_SF_EEEEEEENS4_9Copy_AtomIJNS4_39AutoVectorizingCopyWithAssumedAlignmentILi128EEESI_EEENS4_8identityES13_NS14_IS16_S18_NSU_INS5_IJS19_SF_EEENS5_IJSF_SB_EEEEEEEvS1I_EENS_8epilogue10collective6detail29Sm90TmaWarpSpecializedAdapterINS1P_15DefaultEpilogueISI_SL_SL_NS1O_6thread17LinearCombinationISI_Li1EffLNS1T_9ScaleType4KindE0ELNS_15FloatRoundStyleE2ESI_EENS1_15EpilogueDefaultEEEEEvvEEEEvNT_6ParamsE)
	.align		4
        /*000c*/ 	.word	index@(__assertfail)
	.align		4
        /*0010*/ 	.word	0x00000000
	.align		4
        /*0014*/ 	.word	0xfffffffe
	.align		4
        /*0018*/ 	.word	0x00000000
	.align		4
        /*001c*/ 	.word	0xfffffffd
	.align		4
        /*0020*/ 	.word	0x00000000
	.align		4
        /*0024*/ 	.word	0xfffffffc


//--------------------- .nv.constant4             --------------------------
	.section	.nv.constant4,"a",@progbits
	.align	8
	.align		8
.nv.constant4:
        /*0000*/ 	.dword	__assertfail
	.align		8
        /*0008*/ 	.dword	__unnamed_1
	.align		8
        /*0010*/ 	.dword	__unnamed_2
	.align		8
        /*0018*/ 	.dword	_ZN40_INTERNAL_6ab736f0_4_k_cu_c2cfcf81_304584cuda3std3__45__cpo5beginE
	.align		8
        /*0020*/ 	.dword	_ZN40_INTERNAL_6ab736f0_4_k_cu_c2cfcf81_304584cuda3std3__45__cpo3endE
	.align		8
        /*0028*/ 	.dword	_ZN40_INTERNAL_6ab736f0_4_k_cu_c2cfcf81_304584cuda3std3__45__cpo6cbeginE
	.align		8
        /*0030*/ 	.dword	_ZN40_INTERNAL_6ab736f0_4_k_cu_c2cfcf81_304584cuda3std3__45__cpo4cendE
	.align		8
        /*0038*/ 	.dword	_ZN40_INTERNAL_6ab736f0_4_k_cu_c2cfcf81_304584cuda3std3__442_GLOBAL__N__6ab736f0_4_k_cu_c2cfcf81_304586ignoreE
	.align		8
        /*0040*/ 	.dword	_ZN40_INTERNAL_6ab736f0_4_k_cu_c2cfcf81_304584cuda3std3__419piecewise_constructE
	.align		8
        /*0048*/ 	.dword	_ZN40_INTERNAL_6ab736f0_4_k_cu_c2cfcf81_304584cuda3std3__48in_placeE
	.align		8
        /*0050*/ 	.dword	_ZN40_INTERNAL_6ab736f0_4_k_cu_c2cfcf81_304584cuda3std6ranges3__45__cpo4swapE
	.align		8
        /*0058*/ 	.dword	_ZN40_INTERNAL_6ab736f0_4_k_cu_c2cfcf81_304584cuda3std6ranges3__45__cpo9iter_moveE
	.align		8
        /*0060*/ 	.dword	_ZN40_INTERNAL_6ab736f0_4_k_cu_c2cfcf81_304584cute7productE
	.align		8
        /*0068*/ 	.dword	_ZN40_INTERNAL_6ab736f0_4_k_cu_c2cfcf81_304584cute1_E
	.align		8
        /*0070*/ 	.dword	$str$24
	.align		8
        /*0078*/ 	.dword	$str$25


//--------------------- .text._ZN7cutlass13device_kernelINS_4gemm6kernel13GemmUniversalIN4cute5tupleIJiiiiEEENS1_10collective13CollectiveMmaINS1_39MainloopSm90TmaGmmaRmemAWarpSpecializedILi4ENS5_IJNS4_1CILi1EEESB_SB_EEENS1_35KernelTmaWarpSpecializedCooperativeEEENS5_IJNSA_ILi128EEENSA_ILi256EEESF_EEENS_12float_e4m3_tENS5_IJSB_llEEENS_12float_e5m2_tENS5_IJlSB_lEEENS4_8TiledMMAINS4_8MMA_AtomIJNS4_4SM904GMMA31MMA_64x256x32_F32E4M3E5M2_RS_TNILNSP_7ScaleInE1ELSR_1EEEEEENS4_6LayoutINS5_IJNSA_ILi2EEESB_SB_EEENS5_IJSB_NSA_ILi0EEESX_EEEEENS5_IJNS4_10UnderscoreES10_S10_EEEEENS4_13SM90_TMA_LOADENS4_14ComposedLayoutINS4_7SwizzleILi3ELi4ELi3EEENS4_18smem_ptr_flag_bitsILi8EEENSU_INS5_IJSF_NSA_ILi8EEEEEENS5_IJSB_SF_EEEEEEENS4_9Copy_AtomIJNS4_39AutoVectorizingCopyWithAssumedAlignmentILi128EEESI_EEENS4_8identityES13_NS14_IS16_S18_NSU_INS5_IJS19_SF_EEENS5_IJSF_SB_EEEEEEEvS1I_EENS_8epilogue10collective6detail29Sm90TmaWarpSpecializedAdapterINS1P_15DefaultEpilogueISI_SL_SL_NS1O_6thread17LinearCombinationISI_Li1EffLNS1T_9ScaleType4KindE0ELNS_15FloatRoundStyleE2ESI_EENS1_15EpilogueDefaultEEEEEvvEEEEvNT_6ParamsE --------------------------
	.section	.text._ZN7cutlass13device_kernelINS_4gemm6kernel13GemmUniversalIN4cute5tupleIJiiiiEEENS1_10collective13CollectiveMmaINS1_39MainloopSm90TmaGmmaRmemAWarpSpecializedILi4ENS5_IJNS4_1CILi1EEESB_SB_EEENS1_35KernelTmaWarpSpecializedCooperativeEEENS5_IJNSA_ILi128EEENSA_ILi256EEESF_EEENS_12float_e4m3_tENS5_IJSB_llEEENS_12float_e5m2_tENS5_IJlSB_lEEENS4_8TiledMMAINS4_8MMA_AtomIJNS4_4SM904GMMA31MMA_64x256x32_F32E4M3E5M2_RS_TNILNSP_7ScaleInE1ELSR_1EEEEEENS4_6LayoutINS5_IJNSA_ILi2EEESB_SB_EEENS5_IJSB_NSA_ILi0EEESX_EEEEENS5_IJNS4_10UnderscoreES10_S10_EEEEENS4_13SM90_TMA_LOADENS4_14ComposedLayoutINS4_7SwizzleILi3ELi4ELi3EEENS4_18smem_ptr_flag_bitsILi8EEENSU_INS5_IJSF_NSA_ILi8EEEEEENS5_IJSB_SF_EEEEEEENS4_9Copy_AtomIJNS4_39AutoVectorizingCopyWithAssumedAlignmentILi128EEESI_EEENS4_8identityES13_NS14_IS16_S18_NSU_INS5_IJS19_SF_EEENS5_IJSF_SB_EEEEEEEvS1I_EENS_8epilogue10collective6detail29Sm90TmaWarpSpecializedAdapterINS1P_15DefaultEpilogueISI_SL_SL_NS1O_6thread17LinearCombinationISI_Li1EffLNS1T_9ScaleType4KindE0ELNS_15FloatRoundStyleE2ESI_EENS1_15EpilogueDefaultEEEEEvvEEEEvNT_6ParamsE,"ax",@progbits
	.align	128
.text._ZN7cutlass13device_kernelINS_4gemm6kernel13GemmUniversalIN4cute5tupleIJiiiiEEENS1_10collective13CollectiveMmaINS1_39MainloopSm90TmaGmmaRmemAWarpSpecializedILi4ENS5_IJNS4_1CILi1EEESB_SB_EEENS1_35KernelTmaWarpSpecializedCooperativeEEENS5_IJNSA_ILi128EEENSA_ILi256EEESF_EEENS_12float_e4m3_tENS5_IJSB_llEEENS_12float_e5m2_tENS5_IJlSB_lEEENS4_8TiledMMAINS4_8MMA_AtomIJNS4_4SM904GMMA31MMA_64x256x32_F32E4M3E5M2_RS_TNILNSP_7ScaleInE1ELSR_1EEEEEENS4_6LayoutINS5_IJNSA_ILi2EEESB_SB_EEENS5_IJSB_NSA_ILi0EEESX_EEEEENS5_IJNS4_10UnderscoreES10_S10_EEEEENS4_13SM90_TMA_LOADENS4_14ComposedLayoutINS4_7SwizzleILi3ELi4ELi3EEENS4_18smem_ptr_flag_bitsILi8EEENSU_INS5_IJSF_NSA_ILi8EEEEEENS5_IJSB_SF_EEEEEEENS4_9Copy_AtomIJNS4_39AutoVectorizingCopyWithAssumedAlignmentILi128EEESI_EEENS4_8identityES13_NS14_IS16_S18_NSU_INS5_IJS19_SF_EEENS5_IJSF_SB_EEEEEEEvS1I_EENS_8epilogue10collective6detail29Sm90TmaWarpSpecializedAdapterINS1P_15DefaultEpilogueISI_SL_SL_NS1O_6thread17LinearCombinationISI_Li1EffLNS1T_9ScaleType4KindE0ELNS_15FloatRoundStyleE2ESI_EENS1_15EpilogueDefaultEEEEEvvEEEEvNT_6ParamsE:
        .type           _ZN7cutlass13device_kernelINS_4gemm6kernel13GemmUniversalIN4cute5tupleIJiiiiEEENS1_10collective13CollectiveMmaINS1_39MainloopSm90TmaGmmaRmemAWarpSpecializedILi4ENS5_IJNS4_1CILi1EEESB_SB_EEENS1_35KernelTmaWarpSpecializedCooperativeEEENS5_IJNSA_ILi128EEENSA_ILi256EEESF_EEENS_12float_e4m3_tENS5_IJSB_llEEENS_12float_e5m2_tENS5_IJlSB_lEEENS4_8TiledMMAINS4_8MMA_AtomIJNS4_4SM904GMMA31MMA_64x256x32_F32E4M3E5M2_RS_TNILNSP_7ScaleInE1ELSR_1EEEEEENS4_6LayoutINS5_IJNSA_ILi2EEESB_SB_EEENS5_IJSB_NSA_ILi0EEESX_EEEEENS5_IJNS4_10UnderscoreES10_S10_EEEEENS4_13SM90_TMA_LOADENS4_14ComposedLayoutINS4_7SwizzleILi3ELi4ELi3EEENS4_18smem_ptr_flag_bitsILi8EEENSU_INS5_IJSF_NSA_ILi8EEEEEENS5_IJSB_SF_EEEEEEENS4_9Copy_AtomIJNS4_39AutoVectorizingCopyWithAssumedAlignmentILi128EEESI_EEENS4_8identityES13_NS14_IS16_S18_NSU_INS5_IJS19_SF_EEENS5_IJSF_SB_EEEEEEEvS1I_EENS_8epilogue10collective6detail29Sm90TmaWarpSpecializedAdapterINS1P_15DefaultEpilogueISI_SL_SL_NS1O_6thread17LinearCombinationISI_Li1EffLNS1T_9ScaleType4KindE0ELNS_15FloatRoundStyleE2ESI_EENS1_15EpilogueDefaultEEEEEvvEEEEvNT_6ParamsE,@function
        .size           _ZN7cutlass13device_kernelINS_4gemm6kernel13GemmUniversalIN4cute5tupleIJiiiiEEENS1_10collective13CollectiveMmaINS1_39MainloopSm90TmaGmmaRmemAWarpSpecializedILi4ENS5_IJNS4_1CILi1EEESB_SB_EEENS1_35KernelTmaWarpSpecializedCooperativeEEENS5_IJNSA_ILi128EEENSA_ILi256EEESF_EEENS_12float_e4m3_tENS5_IJSB_llEEENS_12float_e5m2_tENS5_IJlSB_lEEENS4_8TiledMMAINS4_8MMA_AtomIJNS4_4SM904GMMA31MMA_64x256x32_F32E4M3E5M2_RS_TNILNSP_7ScaleInE1ELSR_1EEEEEENS4_6LayoutINS5_IJNSA_ILi2EEESB_SB_EEENS5_IJSB_NSA_ILi0EEESX_EEEEENS5_IJNS4_10UnderscoreES10_S10_EEEEENS4_13SM90_TMA_LOADENS4_14ComposedLayoutINS4_7SwizzleILi3ELi4ELi3EEENS4_18smem_ptr_flag_bitsILi8EEENSU_INS5_IJSF_NSA_ILi8EEEEEENS5_IJSB_SF_EEEEEEENS4_9Copy_AtomIJNS4_39AutoVectorizingCopyWithAssumedAlignmentILi128EEESI_EEENS4_8identityES13_NS14_IS16_S18_NSU_INS5_IJS19_SF_EEENS5_IJSF_SB_EEEEEEEvS1I_EENS_8epilogue10collective6detail29Sm90TmaWarpSpecializedAdapterINS1P_15DefaultEpilogueISI_SL_SL_NS1O_6thread17LinearCombinationISI_Li1EffLNS1T_9ScaleType4KindE0ELNS_15FloatRoundStyleE2ESI_EENS1_15EpilogueDefaultEEEEEvvEEEEvNT_6ParamsE,(.L_x_341 - _ZN7cutlass13device_kernelINS_4gemm6kernel13GemmUniversalIN4cute5tupleIJiiiiEEENS1_10collective13CollectiveMmaINS1_39MainloopSm90TmaGmmaRmemAWarpSpecializedILi4ENS5_IJNS4_1CILi1EEESB_SB_EEENS1_35KernelTmaWarpSpecializedCooperativeEEENS5_IJNSA_ILi128EEENSA_ILi256EEESF_EEENS_12float_e4m3_tENS5_IJSB_llEEENS_12float_e5m2_tENS5_IJlSB_lEEENS4_8TiledMMAINS4_8MMA_AtomIJNS4_4SM904GMMA31MMA_64x256x32_F32E4M3E5M2_RS_TNILNSP_7ScaleInE1ELSR_1EEEEEENS4_6LayoutINS5_IJNSA_ILi2EEESB_SB_EEENS5_IJSB_NSA_ILi0EEESX_EEEEENS5_IJNS4_10UnderscoreES10_S10_EEEEENS4_13SM90_TMA_LOADENS4_14ComposedLayoutINS4_7SwizzleILi3ELi4ELi3EEENS4_18smem_ptr_flag_bitsILi8EEENSU_INS5_IJSF_NSA_ILi8EEEEEENS5_IJSB_SF_EEEEEEENS4_9Copy_AtomIJNS4_39AutoVectorizingCopyWithAssumedAlignmentILi128EEESI_EEENS4_8identityES13_NS14_IS16_S18_NSU_INS5_IJS19_SF_EEENS5_IJSF_SB_EEEEEEEvS1I_EENS_8epilogue10collective6detail29Sm90TmaWarpSpecializedAdapterINS1P_15DefaultEpilogueISI_SL_SL_NS1O_6thread17LinearCombinationISI_Li1EffLNS1T_9ScaleType4KindE0ELNS_15FloatRoundStyleE2ESI_EENS1_15EpilogueDefaultEEEEEvvEEEEvNT_6ParamsE)
        .other          _ZN7cutlass13device_kernelINS_4gemm6kernel13GemmUniversalIN4cute5tupleIJiiiiEEENS1_10collective13CollectiveMmaINS1_39MainloopSm90TmaGmmaRmemAWarpSpecializedILi4ENS5_IJNS4_1CILi1EEESB_SB_EEENS1_35KernelTmaWarpSpecializedCooperativeEEENS5_IJNSA_ILi128EEENSA_ILi256EEESF_EEENS_12float_e4m3_tENS5_IJSB_llEEENS_12float_e5m2_tENS5_IJlSB_lEEENS4_8TiledMMAINS4_8MMA_AtomIJNS4_4SM904GMMA31MMA_64x256x32_F32E4M3E5M2_RS_TNILNSP_7ScaleInE1ELSR_1EEEEEENS4_6LayoutINS5_IJNSA_ILi2EEESB_SB_EEENS5_IJSB_NSA_ILi0EEESX_EEEEENS5_IJNS4_10UnderscoreES10_S10_EEEEENS4_13SM90_TMA_LOADENS4_14ComposedLayoutINS4_7SwizzleILi3ELi4ELi3EEENS4_18smem_ptr_flag_bitsILi8EEENSU_INS5_IJSF_NSA_ILi8EEEEEENS5_IJSB_SF_EEEEEEENS4_9Copy_AtomIJNS4_39AutoVectorizingCopyWithAssumedAlignmentILi128EEESI_EEENS4_8identityES13_NS14_IS16_S18_NSU_INS5_IJS19_SF_EEENS5_IJSF_SB_EEEEEEEvS1I_EENS_8epilogue10collective6detail29Sm90TmaWarpSpecializedAdapterINS1P_15DefaultEpilogueISI_SL_SL_NS1O_6thread17LinearCombinationISI_Li1EffLNS1T_9ScaleType4KindE0ELNS_15FloatRoundStyleE2ESI_EENS1_15EpilogueDefaultEEEEEvvEEEEvNT_6ParamsE,@"STO_CUDA_ENTRY STV_DEFAULT"
_ZN7cutlass13device_kernelINS_4gemm6kernel13GemmUniversalIN4cute5tupleIJiiiiEEENS1_10collective13CollectiveMmaINS1_39MainloopSm90TmaGmmaRmemAWarpSpecializedILi4ENS5_IJNS4_1CILi1EEESB_SB_EEENS1_35KernelTmaWarpSpecializedCooperativeEEENS5_IJNSA_ILi128EEENSA_ILi256EEESF_EEENS_12float_e4m3_tENS5_IJSB_llEEENS_12float_e5m2_tENS5_IJlSB_lEEENS4_8TiledMMAINS4_8MMA_AtomIJNS4_4SM904GMMA31MMA_64x256x32_F32E4M3E5M2_RS_TNILNSP_7ScaleInE1ELSR_1EEEEEENS4_6LayoutINS5_IJNSA_ILi2EEESB_SB_EEENS5_IJSB_NSA_ILi0EEESX_EEEEENS5_IJNS4_10UnderscoreES10_S10_EEEEENS4_13SM90_TMA_LOADENS4_14ComposedLayoutINS4_7SwizzleILi3ELi4ELi3EEENS4_18smem_ptr_flag_bitsILi8EEENSU_INS5_IJSF_NSA_ILi8EEEEEENS5_IJSB_SF_EEEEEEENS4_9Copy_AtomIJNS4_39AutoVectorizingCopyWithAssumedAlignmentILi128EEESI_EEENS4_8identityES13_NS14_IS16_S18_NSU_INS5_IJS19_SF_EEENS5_IJSF_SB_EEEEEEEvS1I_EENS_8epilogue10collective6detail29Sm90TmaWarpSpecializedAdapterINS1P_15DefaultEpilogueISI_SL_SL_NS1O_6thread17LinearCombinationISI_Li1EffLNS1T_9ScaleType4KindE0ELNS_15FloatRoundStyleE2ESI_EENS1_15EpilogueDefaultEEEEEvvEEEEvNT_6ParamsE:
[----:B------:R-:W0:Y:S01]  /*0000*/  LDC R1, c[0x0][0x28] ;  /* 0x00000a00ff017b82 */ /* 0x000e220000000800 */
[----:B------:R-:W1:Y:S01]  /*0010*/  S2R R18, SR_TID.X ;  /* 0x0000000000127919 */ /* 0x000e620000002100 */
[----:B------:R-:W-:Y:S01]  /*0020*/  ELECT P0, URZ, PT ;  /* 0x00000000003f782f */ /* 0x000fe20003800000 */
[----:B------:R-:W-:Y:S01]  /*0030*/  BSSY B0, `(.L_x_0) ;  /* 0x000000f000007945 */ /* 0x000fe20003800000 */
[--C-:B-1----:R-:W-:Y:S02]  /*0040*/  SHF.R.U32.HI R0, RZ, 0x5, R18.reuse ;  /* 0x00000005ff007819 */ /* 0x102fe40000011612 */
[----:B------:R-:W-:-:S03]  /*0050*/  SHF.R.U32.HI R2, RZ, 0x7, R18 ;  /* 0x00000007ff027819 */ /* 0x000fc60000011612 */
[----:B------:R-:W1:Y:S04]  /*0060*/  SHFL.IDX PT, R5, R0, RZ, 0x1f ;  /* 0x00001fff00057589 */ /* 0x000e6800000e0000 */
[----:B------:R2:W3:Y:S01]  /*0070*/  SHFL.IDX PT, R8, R2, RZ, 0x1f ;  /* 0x00001fff02087589 */ /* 0x0004e200000e0000 */
[----:B-1----:R-:W-:-:S13]  /*0080*/  ISETP.NE.OR P0, PT, R5, RZ, !P0 ;  /* 0x000000ff0500720c */ /* 0x002fda0004705670 */
[----:B0-23--:R-:W-:Y:S05]  /*0090*/  @P0 BRA `(.L_x_1) ;  /* 0x0000000000200947 */ /* 0x00dfea0003800000 */
[----:B------:R-:W-:Y:S02]  /*00a0*/  ULDC.64 UR4, c[0x0][0x198] ;  /* 0x0000660000047ab9 */ /* 0x000fe40000000a00 */
[----:B------:R-:W-:Y:S02]  /*00b0*/  UIADD3 UR6, UP0, UR4, 0xf0, URZ ;  /* 0x000000f004067890 */ /* 0x000fe4000ff1e03f */
[----:B------:R-:W-:Y:S02]  /*00c0*/  UIADD3 UR4, UP1, UR4, 0x1f0, URZ ;  /* 0x000001f004047890 */ /* 0x000fe4000ff3e03f */
[----:B------:R-:W-:Y:S02]  /*00d0*/  UIADD3.X UR7, URZ, UR5, URZ, UP0, !UPT ;  /* 0x000000053f077290 */ /* 0x000fe400087fe43f */
[----:B------:R-:W-:-:S07]  /*00e0*/  UIADD3.X UR5, URZ, UR5, URZ, UP1, !UPT ;  /* 0x000000053f057290 */ /* 0x000fce0008ffe43f */
[----:B------:R0:W-:Y:S02]  /*00f0*/  UTMACCTL.PF [UR6] ;  /* 0x00000000060079b9 */ /* 0x0001e40008040000 */
[----:B------:R0:W-:Y:S02]  /*0100*/  UTMACCTL.PF [UR4] ;  /* 0x00000000040079b9 */ /* 0x0001e40008040000 */
[----:B0-----:R-:W-:Y:S01]  /*0110*/  NOP ;  /* 0x0000000000007918 */ /* 0x001fe20000000000 */
.L_x_1:
[----:B------:R-:W-:Y:S05]  /*0120*/  BSYNC B0 ;  /* 0x0000000000007941 */ /* 0x000fea0003800000 */
.L_x_0:
[----:B------:R-:W0:Y:S02]  /*0130*/  SHFL.IDX PT, R2, R0, RZ, 0x1f ;  /* 0x00001fff00027589 */ /* 0x000e2400000e0000 */
[----:B0-----:R-:W-:-:S13]  /*0140*/  ISETP.NE.AND P0, PT, R2, RZ, PT ;  /* 0x000000ff0200720c */ /* 0x001fda0003f05270 */
[----:B------:R-:W-:Y:S05]  /*0150*/  @P0 BRA `(.L_x_2) ;  /* 0x0000000000580947 */ /* 0x000fea0003800000 */
[----:B------:R-:W0:Y:S01]  /*0160*/  S2UR UR8, SR_CgaCtaId ;  /* 0x00000000000879c3 */ /* 0x000e220000008800 */
[----:B------:R-:W-:Y:S01]  /*0170*/  UMOV UR4, 0x400 ;  /* 0x0000040000047882 */ /* 0x000fe20000000000 */
[----:B------:R-:W-:Y:S01]  /*0180*/  UMOV UR5, 0x1 ;  /* 0x0000000100057882 */ /* 0x000fe20000000000 */
[----:B------:R-:W-:Y:S01]  /*0190*/  UMOV UR6, 0x100 ;  /* 0x0000010000067882 */ /* 0x000fe20000000000 */
[----:B------:R-:W-:Y:S01]  /*01a0*/  ELECT P0, URZ, PT ;  /* 0x00000000003f782f */ /* 0x000fe20003800000 */
[----:B------:R-:W-:-:S04]  /*01b0*/  UIADD3 UR6, -UR6, 0x100000, URZ ;  /* 0x0010000006067890 */ /* 0x000fc8000fffe13f */
[----:B------:R-:W-:Y:S02]  /*01c0*/  USHF.L.U32 UR7, UR6, 0xb, URZ ;  /* 0x0000000b06077899 */ /* 0x000fe4000800063f */
[----:B------:R-:W-:Y:S02]  /*01d0*/  USHF.L.U32 UR6, UR6, 0x1, URZ ;  /* 0x0000000106067899 */ /* 0x000fe4000800063f */
[----:B0-----:R-:W-:Y:S02]  /*01e0*/  ULEA UR8, UR8, UR4, 0x18 ;  /* 0x0000000408087291 */ /* 0x001fe4000f8ec03f */
[----:B------:R-:W-:-:S04]  /*01f0*/  UIADD3 UR4, -UR5, 0x100000, URZ ;  /* 0x0010000005047890 */ /* 0x000fc8000fffe13f */
[----:B------:R-:W-:Y:S02]  /*0200*/  USHF.L.U32 UR5, UR4, 0xb, URZ ;  /* 0x0000000b04057899 */ /* 0x000fe4000800063f */
[----:B------:R-:W-:Y:S01]  /*0210*/  USHF.L.U32 UR4, UR4, 0x1, URZ ;  /* 0x0000000104047899 */ /* 0x000fe2000800063f */
[----:B------:R-:W0:Y:S11]  /*0220*/  FENCE.VIEW.ASYNC.S ;  /* 0x00000000000073c6 */ /* 0x000e360000000000 */
[----:B0-----:R0:W1:Y:S01]  /*0230*/  SYNCS.EXCH.64 URZ, [UR8], UR4 ;  /* 0x00000004083f75b2 */ /* 0x0010620008000100 */
[----:B------:R0:W2:Y:S01]  /*0240*/  SYNCS.EXCH.64 URZ, [UR8+0x20], UR6 ;  /* 0x00002006083f75b2 */ /* 0x0000a20008000100 */
[----:B------:R0:W3:Y:S01]  /*0250*/  SYNCS.EXCH.64 URZ, [UR8+0x8], UR4 ;  /* 0x00000804083f75b2 */ /* 0x0000e20008000100 */
[----:B------:R0:W4:Y:S01]  /*0260*/  SYNCS.EXCH.64 URZ, [UR8+0x28], UR6 ;  /* 0x00002806083f75b2 */ /* 0x0001220008000100 */
[----:B------:R0:W0:Y:S01]  /*0270*/  SYNCS.EXCH.64 URZ, [UR8+0x10], UR4 ;  /* 0x00001004083f75b2 */ /* 0x0000220008000100 */
[----:B------:R0:W0:Y:S01]  /*0280*/  SYNCS.EXCH.64 URZ, [UR8+0x30], UR6 ;  /* 0x00003006083f75b2 */ /* 0x0000220008000100 */
[----:B------:R0:W0:Y:S01]  /*0290*/  SYNCS.EXCH.64 URZ, [UR8+0x18], UR4 ;  /* 0x00001804083f75b2 */ /* 0x0000220008000100 */
[----:B------:R0:W0:Y:S01]  /*02a0*/  SYNCS.EXCH.64 URZ, [UR8+0x38], UR6 ;  /* 0x00003806083f75b2 */ /* 0x0000220008000100 */
[----:B------:R-:W-:Y:S01]  /*02b0*/  NOP ;  /* 0x0000000000007918 */ /* 0x000fe20000000000 */
.L_x_2:
[----:B------:R-:W5:Y:S01]  /*02c0*/  SHFL.IDX PT, R0, R0, RZ, 0x1f ;  /* 0x00001fff00007589 */ /* 0x000f6200000e0000 */
[----:B------:R-:W-:Y:S01]  /*02d0*/  ELECT P0, URZ, PT ;  /* 0x00000000003f782f */ /* 0x000fe20003800000 */
[----:B------:R-:W1:Y:S01]  /*02e0*/  LDC R2, c[0x0][0x65c] ;  /* 0x00019700ff027b82 */ /* 0x000e620000000800 */
[----:B------:R-:W-:Y:S01]  /*02f0*/  SHF.R.S32.HI R6, RZ, 0x1f, R5 ;  /* 0x0000001fff067819 */ /* 0x000fe20000011405 */
[----:B------:R-:W2:Y:S01]  /*0300*/  S2R R3, SR_CTAID.Y ;  /* 0x0000000000037919 */ /* 0x000ea20000002600 */
[----:B0-----:R-:W-:Y:S01]  /*0310*/  UMOV UR4, 0x20 ;  /* 0x0000002000047882 */ /* 0x001fe20000000000 */
[----:B------:R-:W-:Y:S01]  /*0320*/  ISETP.NE.AND P2, PT, R8, RZ, PT ;  /* 0x000000ff0800720c */ /* 0x000fe20003f45270 */
[----:B------:R-:W-:Y:S01]  /*0330*/  NOP ;  /* 0x0000000000007918 */ /* 0x000fe20000000000 */
[----:B------:R-:W0:Y:S01]  /*0340*/  S2R R4, SR_CTAID.X ;  /* 0x0000000000047919 */ /* 0x000e220000002500 */
[----:B------:R-:W-:Y:S01]  /*0350*/  LEA.HI R6, R6, R5, RZ, 0x2 ;  /* 0x0000000506067211 */ /* 0x000fe200078f10ff */
[----:B------:R-:W-:Y:S01]  /*0360*/  NOP ;  /* 0x0000000000007918 */ /* 0x000fe20000000000 */
[----:B-----5:R-:W-:-:S02]  /*0370*/  ISETP.NE.OR P0, PT, R0, RZ, !P0 ;  /* 0x000000ff0000720c */ /* 0x020fc40004705670 */
[----:B-1----:R-:W-:-:S04]  /*0380*/  ISETP.NE.AND P3, PT, R2, 0x1, PT ;  /* 0x000000010200780c */ /* 0x002fc80003f65270 */
[----:B------:R-:W-:Y:S02]  /*0390*/  P2R R0, PR, RZ, 0x8 ;  /* 0x00000008ff007803 */ /* 0x000fe40000000000 */
[----:B------:R-:W-:-:S05]  /*03a0*/  LOP3.LUT R0, R6, 0xfffffffc, RZ, 0xc0, !PT ;  /* 0xfffffffc06007812 */ /* 0x000fca00078ec0ff */
[----:B------:R-:W-:Y:S01]  /*03b0*/  VOTEU.ALL UP0, P0 ;  /* 0x00000000003f7886 */ /* 0x000fe20000000000 */
[----:B------:R-:W-:Y:S01]  /*03c0*/  IMAD.IADD R0, R5, 0x1, -R0 ;  /* 0x0000000105007824 */ /* 0x000fe200078e0a00 */
[----:B------:R-:W0:Y:S01]  /*03d0*/  @P3 LDC R17, c[0x0][0x10] ;  /* 0x00000400ff113b82 */ /* 0x000e220000000800 */
[----:B------:R-:W-:Y:S01]  /*03e0*/  VOTEU.ALL UP1, P0 ;  /* 0x00000000003f7886 */ /* 0x000fe20000020000 */
[----:B--2---:R-:W-:Y:S01]  /*03f0*/  @P3 IMAD.MOV.U32 R6, RZ, RZ, R3 ;  /* 0x000000ffff063224 */ /* 0x004fe200078e0003 */
[----:B------:R-:W-:Y:S01]  /*0400*/  @!UP0 UMOV UR6, 0x400 ;  /* 0x0000040000068882 */ /* 0x000fe20000000000 */
[----:B------:R-:W-:-:S04]  /*0410*/  @!UP0 UIADD3 UR4, -UR4, 0x100000, URZ ;  /* 0x0010000004048890 */ /* 0x000fc8000fffe13f */
[----:B------:R-:W-:Y:S02]  /*0420*/  @!UP0 USHF.L.U32 UR5, UR4, 0xb, URZ ;  /* 0x0000000b04058899 */ /* 0x000fe4000800063f */
[----:B------:R-:W-:Y:S01]  /*0430*/  @!UP0 USHF.L.U32 UR4, UR4, 0x1, URZ ;  /* 0x0000000104048899 */ /* 0x000fe2000800063f */
[----:B------:R-:W-:Y:S02]  /*0440*/  @P3 IMAD.MOV.U32 R7, RZ, RZ, RZ ;  /* 0x000000ffff073224 */ /* 0x000fe400078e00ff */
[----:B------:R-:W-:Y:S01]  /*0450*/  IMAD.MOV.U32 R5, RZ, RZ, RZ ;  /* 0x000000ffff057224 */ /* 0x000fe200078e00ff */
[----:B------:R-:W1:Y:S01]  /*0460*/  @!UP0 S2UR UR7, SR_CgaCtaId ;  /* 0x00000000000789c3 */ /* 0x000e620000008800 */
[----:B------:R-:W-:-:S07]  /*0470*/  @P3 IMAD.MOV.U32 R11, RZ, RZ, RZ ;  /* 0x000000ffff0b3224 */ /* 0x000fce00078e00ff */
[----:B------:R-:W2:Y:S01]  /*0480*/  @!P3 LDC R9, c[0x0][0xc] ;  /* 0x00000300ff09bb82 */ /* 0x000ea20000000800 */
[----:B0-----:R-:W-:-:S04]  /*0490*/  @P3 IMAD.WIDE.U32 R16, R4, R17, R6 ;  /* 0x0000001104103225 */ /* 0x001fc800078e0006 */
[----:B------:R-:W-:Y:S01]  /*04a0*/  @P3 IMAD.IADD R17, R17, 0x1, R11 ;  /* 0x0000000111113824 */ /* 0x000fe200078e020b */
[----:B-1----:R-:W-:Y:S01]  /*04b0*/  @!UP0 ULEA UR6, UR7, UR6, 0x18 ;  /* 0x0000000607068291 */ /* 0x002fe2000f8ec03f */
[----:B------:R-:W-:Y:S01]  /*04c0*/  VOTEU.ALL UP0, P0 ;  /* 0x00000000003f7886 */ /* 0x000fe20000000000 */
[----:B------:R-:W-:-:S04]  /*04d0*/  ISETP.NE.AND P0, PT, R0, 0x3, PT ;  /* 0x000000030000780c */ /* 0x000fc80003f05270 */
[----:B------:R-:W-:Y:S01]  /*04e0*/  ISETP.EQ.OR P0, PT, R0, RZ, !P0 ;  /* 0x000000ff0000720c */ /* 0x000fe20004702670 */
[----:B--2---:R-:W-:-:S03]  /*04f0*/  @!P3 IMAD.WIDE.U32 R6, R9, R3, R4 ;  /* 0x000000030906b225 */ /* 0x004fc600078e0004 */
[C---:B------:R-:W-:Y:S01]  /*0500*/  ISETP.EQ.AND P0, PT, R8.reuse, RZ, P0 ;  /* 0x000000ff0800720c */ /* 0x040fe20000702270 */
[----:B------:R-:W-:Y:S01]  /*0510*/  VIADD R8, R8, 0xffffffff ;  /* 0xffffffff08087836 */ /* 0x000fe20000000000 */
[----:B------:R-:W0:Y:S02]  /*0520*/  FENCE.VIEW.ASYNC.S ;  /* 0x00000000000073c6 */ /* 0x000e240000000000 */
[----:B0-----:R0:W3:Y:S01]  /*0530*/  @!UP0 SYNCS.EXCH.64 URZ, [UR6+0x50], UR4 ;  /* 0x00005004063f85b2 */ /* 0x0010e20008000100 */
[----:B------:R-:W-:Y:S01]  /*0540*/  @!P3 IMAD.MOV.U32 R16, RZ, RZ, R6 ;  /* 0x000000ffff10b224 */ /* 0x000fe200078e0006 */
[----:B------:R-:W-:Y:S01]  /*0550*/  SEL R19, RZ, 0x1, !P0 ;  /* 0x00000001ff137807 */ /* 0x000fe20004000000 */
[----:B------:R-:W-:Y:S01]  /*0560*/  @!P3 IMAD.MOV.U32 R17, RZ, RZ, R7 ;  /* 0x000000ffff11b224 */ /* 0x000fe200078e0007 */
[----:B------:R-:W-:-:S04]  /*0570*/  ISETP.GE.U32.AND P1, PT, R8, 0x2, PT ;  /* 0x000000020800780c */ /* 0x000fc80003f26070 */
[----:B------:R-:W-:Y:S01]  /*0580*/  SEL R19, R19, 0x2, P1 ;  /* 0x0000000213137807 */ /* 0x000fe20000800000 */
[----:B------:R0:W3:Y:S01]  /*0590*/  @!UP1 SYNCS.EXCH.64 URZ, [UR6+0x58], UR4 ;  /* 0x00005804063f95b2 */ /* 0x0000e20008000100 */
[----:B------:R-:W-:Y:S01]  /*05a0*/  NOP ;  /* 0x0000000000007918 */ /* 0x000fe20000000000 */
[----:B---34-:R-:W-:Y:S06]  /*05b0*/  BAR.SYNC.DEFER_BLOCKING 0x0 ;  /* 0x0000000000007b1d */ /* 0x018fec0000010000 */
[----:B------:R-:W-:Y:S05]  /*05c0*/  @!P2 BRA `(.L_x_3) ;  /* 0x000000c40034a947 */ /* 0x000fea0003800000 */
[----:B------:R-:W-:-:S13]  /*05d0*/  ISETP.GT.U32.AND P0, PT, R8, 0x1, PT ;  /* 0x000000010800780c */ /* 0x000fda0003f04070 */
[----:B0-----:R-:W-:Y:S05]  /*05e0*/  @P0 EXIT ;  /* 0x000000000000094d */ /* 0x001fea0003800000 */
[----:B------:R-:W-:Y:S01]  /*05f0*/  ULDC.64 UR4, c[0x0][0x650] ;  /* 0x0001940000047ab9 */ /* 0x000fe20000000a00 */
[----:B------:R-:W-:Y:S01]  /*0600*/  PRMT R0, RZ, 0x7610, R0 ;  /* 0x00007610ff007816 */ /* 0x000fe20000000000 */
[----:B------:R-:W-:Y:S01]  /*0610*/  IMAD.MOV.U32 R154, RZ, RZ, -0x1 ;  /* 0xffffffffff9a7424 */ /* 0x000fe200078e00ff */
[----:B------:R-:W-:Y:S01]  /*0620*/  ISETP.GE.U32.AND P0, PT, R16, UR4, PT ;  /* 0x0000000410007c0c */ /* 0x000fe2000bf06070 */
[----:B------:R-:W-:Y:S02]  /*0630*/  IMAD.MOV.U32 R153, RZ, RZ, -0x1 ;  /* 0xffffffffff997424 */ /* 0x000fe400078e00ff */
[----:B------:R-:W-:Y:S01]  /*0640*/  IMAD.MOV.U32 R152, RZ, RZ, -0x1 ;  /* 0xffffffffff987424 */ /* 0x000fe200078e00ff */
[----:B------:R-:W-:-:S13]  /*0650*/  ISETP.GE.U32.AND.EX P0, PT, R17, UR5, PT, P0 ;  /* 0x0000000511007c0c */ /* 0x000fda000bf06100 */
[----:B------:R-:W-:Y:S05]  /*0660*/  @P0 BRA `(.L_x_4) ;  /* 0x0000000400540947 */ /* 0x000fea0003800000 */
[----:B------:R-:W0:Y:S01]  /*0670*/  LDC.64 R14, c[0x0][0x628] ;  /* 0x00018a00ff0e7b82 */ /* 0x000e220000000a00 */
[----:B------:R-:W-:Y:S02]  /*0680*/  IMAD.MOV.U32 R6, RZ, RZ, R16 ;  /* 0x000000ffff067224 */ /* 0x000fe400078e0010 */
[----:B------:R-:W-:-:S05]  /*0690*/  IMAD.MOV.U32 R7, RZ, RZ, R17 ;  /* 0x000000ffff077224 */ /* 0x000fca00078e0011 */
[----:B------:R-:W1:Y:S08]  /*06a0*/  LDC R0, c[0x0][0x630] ;  /* 0x00018c00ff007b82 */ /* 0x000e700000000800 */
[----:B------:R-:W2:Y:S01]  /*06b0*/  LDC.64 R20, c[0x0][0x620] ;  /* 0x00018800ff147b82 */ /* 0x000ea20000000a00 */
[----:B0-----:R-:W-:-:S04]  /*06c0*/  ISETP.NE.U32.AND P0, PT, R14, RZ, PT ;  /* 0x000000ff0e00720c */ /* 0x001fc80003f05070 */
[----:B------:R-:W-:-:S13]  /*06d0*/  ISETP.NE.AND.EX P0, PT, R15, RZ, PT, P0 ;  /* 0x000000ff0f00720c */ /* 0x000fda0003f05300 */
[----:B-12---:R-:W-:Y:S05]  /*06e0*/  @!P0 BRA `(.L_x_5) ;  /* 0x0000000000288947 */ /* 0x006fea0003800000 */
[----:B------:R-:W0:Y:S02]  /*06f0*/  LDC R11, c[0x0][0x634] ;  /* 0x00018d00ff0b7b82 */ /* 0x000e240000000800 */
[----:B0-----:R-:W-:-:S05]  /*0700*/  IADD3 R11, P0, R16, R11, RZ ;  /* 0x0000000b100b7210 */ /* 0x001fca0007f1e0ff */
[----:B------:R-:W-:-:S04]  /*0710*/  IMAD.X R13, RZ, RZ, R17, P0 ;  /* 0x000000ffff0d7224 */ /* 0x000fc800000e0611 */
[----:B------:R-:W-:-:S04]  /*0720*/  IMAD.WIDE.U32 R6, R13, R14, RZ ;  /* 0x0000000e0d067225 */ /* 0x000fc800078e00ff */
[----:B------:R-:W-:-:S04]  /*0730*/  IMAD.WIDE.U32 R8, P0, R11, R15, R6 ;  /* 0x0000000f0b087225 */ /* 0x000fc80007800006 */
[----:B------:R-:W-:-:S04]  /*0740*/  IMAD.WIDE.U32 R6, R11, R14, RZ ;  /* 0x0000000e0b067225 */ /* 0x000fc800078e00ff */
[----:B------:R-:W-:Y:S01]  /*0750*/  IMAD.X R11, RZ, RZ, RZ, P0 ;  /* 0x000000ffff0b7224 */ /* 0x000fe200000e06ff */
[----:B------:R-:W-:Y:S01]  /*0760*/  IADD3 RZ, P0, R7, R8, RZ ;  /* 0x0000000807ff7210 */ /* 0x000fe20007f1e0ff */
[----:B------:R-:W-:-:S04]  /*0770*/  IMAD.MOV.U32 R10, RZ, RZ, R9 ;  /* 0x000000ffff0a7224 */ /* 0x000fc800078e0009 */
[----:B------:R-:W-:-:S08]  /*0780*/  IMAD.WIDE.U32.X R6, R13, R15, R10, P0 ;  /* 0x0000000f0d067225 */ /* 0x000fd000000e040a */
.L_x_5:
[-CC-:B------:R-:W-:Y:S01]  /*0790*/  SHF.R.U64 R152, R6, R0.reuse, R7.reuse ;  /* 0x0000000006987219 */ /* 0x180fe20000001207 */
[----:B------:R-:W0:Y:S01]  /*07a0*/  LDC R10, c[0x0][0x618] ;  /* 0x00018600ff0a7b82 */ /* 0x000e220000000800 */
[----:B------:R-:W-:Y:S01]  /*07b0*/  SHF.R.U32.HI R5, RZ, R0, R7 ;  /* 0x00000000ff057219 */ /* 0x000fe20000011607 */
[----:B------:R-:W-:Y:S01]  /*07c0*/  ULDC UR4, c[0x0][0x150] ;  /* 0x0000540000047ab9 */ /* 0x000fe20000000800 */
[----:B------:R-:W-:Y:S02]  /*07d0*/  IADD3 R9, P0, RZ, -R152, RZ ;  /* 0x80000098ff097210 */ /* 0x000fe40007f1e0ff */
[----:B------:R-:W-:-:S03]  /*07e0*/  I2FP.F32.U32 R0, R4 ;  /* 0x0000000400007245 */ /* 0x000fc60000201000 */
[----:B------:R-:W1:Y:S01]  /*07f0*/  LDC.64 R26, c[0x0][0x640] ;  /* 0x00019000ff1a7b82 */ /* 0x000e620000000a00 */
[----:B------:R-:W-:Y:S02]  /*0800*/  IMAD.X R11, RZ, RZ, ~R5, P0 ;  /* 0x000000ffff0b7224 */ /* 0x000fe400000e0e05 */
[----:B------:R-:W-:Y:S01]  /*0810*/  FMUL R0, R0, UR4 ;  /* 0x0000000400007c20 */ /* 0x000fe20008400000 */
[----:B------:R-:W-:Y:S01]  /*0820*/  IMAD.WIDE.U32 R6, R9, R20, R16 ;  /* 0x0000001409067225 */ /* 0x000fe200078e0010 */
[----:B------:R-:W-:-:S03]  /*0830*/  ULDC UR4, c[0x0][0x154] ;  /* 0x0000550000047ab9 */ /* 0x000fc60000000800 */
[----:B------:R-:W-:Y:S01]  /*0840*/  IMAD R8, R11, R20, RZ ;  /* 0x000000140b087224 */ /* 0x000fe200078e02ff */
[----:B------:R-:W2:Y:S01]  /*0850*/  LDC R5, c[0x0][0x144] ;  /* 0x00005100ff057b82 */ /* 0x000ea20000000800 */
[----:B------:R-:W3:Y:S02]  /*0860*/  F2I.U32.TRUNC.NTZ R0, R0 ;  /* 0x0000000000007305 */ /* 0x000ee4000020f000 */
[----:B------:R-:W-:-:S04]  /*0870*/  IMAD R9, R9, R21, R8 ;  /* 0x0000001509097224 */ /* 0x000fc800078e0208 */
[----:B------:R-:W-:Y:S01]  /*0880*/  IMAD.IADD R7, R7, 0x1, R9 ;  /* 0x0000000107077824 */ /* 0x000fe200078e0209 */
[----:B------:R-:W4:Y:S01]  /*0890*/  LDC R12, c[0x0][0x608] ;  /* 0x00018200ff0c7b82 */ /* 0x000f220000000800 */
[----:B------:R-:W-:-:S03]  /*08a0*/  IMAD.MOV.U32 R9, RZ, RZ, -0x1 ;  /* 0xffffffffff097424 */ /* 0x000fc600078e00ff */
[-CC-:B0-----:R-:W-:Y:S02]  /*08b0*/  SHF.R.U64 R20, R6, R10.reuse, R7.reuse ;  /* 0x0000000a06147219 */ /* 0x181fe40000001207 */
[----:B------:R-:W-:Y:S02]  /*08c0*/  I2FP.F32.U32 R6, R3 ;  /* 0x0000000300067245 */ /* 0x000fe40000201000 */
[----:B------:R-:W0:Y:S01]  /*08d0*/  LDC R24, c[0x0][0x658] ;  /* 0x00019600ff187b82 */ /* 0x000e220000000800 */
[----:B-1----:R-:W-:Y:S01]  /*08e0*/  ISETP.NE.U32.AND P0, PT, R26, RZ, PT ;  /* 0x000000ff1a00720c */ /* 0x002fe20003f05070 */
[----:B---3--:R-:W-:Y:S01]  /*08f0*/  IMAD.MOV R8, RZ, RZ, -R0 ;  /* 0x000000ffff087224 */ /* 0x008fe200078e0a00 */
[----:B------:R-:W-:Y:S01]  /*0900*/  SHF.R.U32.HI R7, RZ, R10, R7 ;  /* 0x0000000aff077219 */ /* 0x000fe20000011607 */
[----:B------:R-:W-:Y:S01]  /*0910*/  FMUL R6, R6, UR4 ;  /* 0x0000000406067c20 */ /* 0x000fe20008400000 */
[----:B------:R-:W-:-:S03]  /*0920*/  ISETP.NE.AND.EX P0, PT, R27, RZ, PT, P0 ;  /* 0x000000ff1b00720c */ /* 0x000fc60003f05300 */
[----:B------:R-:W1:Y:S01]  /*0930*/  LDC R14, c[0x0][0x148] ;  /* 0x00005200ff0e7b82 */ /* 0x000e620000000800 */
[----:B--2---:R-:W-:-:S07]  /*0940*/  IMAD R0, R5, R8, R4 ;  /* 0x0000000805007224 */ /* 0x004fce00078e0204 */
[----:B------:R-:W2:Y:S01]  /*0950*/  LDC R22, c[0x0][0x600] ;  /* 0x00018000ff167b82 */ /* 0x000ea20000000800 */
[-CC-:B----4-:R-:W-:Y:S02]  /*0960*/  SHF.R.U64 R28, R20, R12.reuse, R7.reuse ;  /* 0x0000000c141c7219 */ /* 0x190fe40000001207 */
[----:B------:R-:W-:Y:S01]  /*0970*/  SHF.R.U32.HI R5, RZ, R12, R7 ;  /* 0x0000000cff057219 */ /* 0x000fe20000011607 */
[----:B------:R-:W-:Y:S01]  /*0980*/  IMAD.MOV.U32 R7, RZ, RZ, 0x1 ;  /* 0x00000001ff077424 */ /* 0x000fe200078e00ff */
[----:B------:R3:W4:Y:S03]  /*0990*/  F2I.U32.TRUNC.NTZ R12, R6 ;  /* 0x00000006000c7305 */ /* 0x000726000020f000 */
[----:B------:R-:W1:Y:S01]  /*09a0*/  LDC R15, c[0x0][0x648] ;  /* 0x00019200ff0f7b82 */ /* 0x000e620000000800 */
[-C--:B0-----:R-:W-:Y:S02]  /*09b0*/  SHF.L.U32 R4, R9, R24.reuse, RZ ;  /* 0x0000001809047219 */ /* 0x081fe400000006ff */
[----:B------:R-:W-:-:S02]  /*09c0*/  SHF.R.U64 R30, R28, R24, R5 ;  /* 0x000000181c1e7219 */ /* 0x000fc40000001205 */
[----:B------:R-:W-:Y:S02]  /*09d0*/  LOP3.LUT R11, RZ, R4, RZ, 0x33, !PT ;  /* 0x00000004ff0b7212 */ /* 0x000fe400078e33ff */
[-C--:B------:R-:W-:Y:S01]  /*09e0*/  SHF.R.U32.HI R5, RZ, R24.reuse, R5 ;  /* 0x00000018ff057219 */ /* 0x080fe20000011605 */
[----:B------:R-:W0:Y:S01]  /*09f0*/  LDC R21, c[0x0][0x638] ;  /* 0x00018e00ff157b82 */ /* 0x000e220000000800 */
[----:B------:R-:W-:Y:S01]  /*0a00*/  SHF.L.U32 R10, R7, R24, RZ ;  /* 0x00000018070a7219 */ /* 0x000fe200000006ff */
[----:B------:R-:W-:-:S06]  /*0a10*/  IMAD.MOV.U32 R4, RZ, RZ, R30 ;  /* 0x000000ffff047224 */ /* 0x000fcc00078e001e */
[----:B------:R-:W0:Y:S01]  /*0a20*/  LDC R154, c[0x0][0x610] ;  /* 0x00018400ff9a7b82 */ /* 0x000e220000000800 */
[----:B---34-:R-:W-:Y:S05]  /*0a30*/  @!P0 BRA `(.L_x_6) ;  /* 0x0000000000288947 */ /* 0x018fea0003800000 */
[----:B------:R-:W3:Y:S02]  /*0a40*/  LDC R9, c[0x0][0x64c] ;  /* 0x00019300ff097b82 */ /* 0x000ee40000000800 */
[----:B---3--:R-:W-:-:S05]  /*0a50*/  IADD3 R9, P0, R30, R9, RZ ;  /* 0x000000091e097210 */ /* 0x008fca0007f1e0ff */
        /* <DEDUP_REMOVED lines=8> */
.L_x_6:
[----:B-1----:R-:W-:Y:S01]  /*0ae0*/  SHF.R.U64 R4, R4, R15, R5 ;  /* 0x0000000f04047219 */ /* 0x002fe20000001205 */
[----:B--2---:R-:W-:Y:S01]  /*0af0*/  VIADD R5, R22, 0xffffffff ;  /* 0xffffffff16057836 */ /* 0x004fe20000000000 */
[----:B------:R-:W-:Y:S01]  /*0b00*/  LOP3.LUT R11, R28, R11, RZ, 0xc0, !PT ;  /* 0x0000000b1c0b7212 */ /* 0x000fe200078ec0ff */
[----:B------:R-:W-:Y:S02]  /*0b10*/  IMAD.MOV R12, RZ, RZ, -R12 ;  /* 0x000000ffff0c7224 */ /* 0x000fe400078e0a0c */
[----:B------:R-:W-:Y:S01]  /*0b20*/  IMAD.MOV R6, RZ, RZ, -R4 ;  /* 0x000000ffff067224 */ /* 0x000fe200078e0a04 */
[----:B------:R-:W-:Y:S01]  /*0b30*/  LOP3.LUT R5, R20, R5, RZ, 0xc0, !PT ;  /* 0x0000000514057212 */ /* 0x000fe200078ec0ff */
[----:B------:R-:W-:Y:S02]  /*0b40*/  @P3 IMAD R0, R14, R12, R3 ;  /* 0x0000000c0e003224 */ /* 0x000fe400078e0203 */
[----:B------:R-:W-:Y:S02]  /*0b50*/  IMAD R11, R10, R4, R11 ;  /* 0x000000040a0b7224 */ /* 0x000fe400078e020b */
[----:B0-----:R-:W-:-:S02]  /*0b60*/  IMAD R3, R6, R21, R30 ;  /* 0x0000001506037224 */ /* 0x001fc400078e021e */
[----:B------:R-:W-:Y:S02]  /*0b70*/  IMAD R154, R11, R154, R0 ;  /* 0x0000009a0b9a7224 */ /* 0x000fe400078e0200 */
[----:B------:R-:W-:Y:S02]  /*0b80*/  IMAD R3, R3, R22, R5 ;  /* 0x0000001603037224 */ /* 0x000fe400078e0205 */
[----:B------:R-:W-:-:S03]  /*0b90*/  IMAD.MOV.U32 R0, RZ, RZ, 0x1 ;  /* 0x00000001ff007424 */ /* 0x000fc600078e00ff */
[----:B------:R-:W-:Y:S02]  /*0ba0*/  SEL R153, R3, R154, !P3 ;  /* 0x0000009a03997207 */ /* 0x000fe40005800000 */
[----:B------:R-:W-:-:S07]  /*0bb0*/  SEL R154, R154, R3, !P3 ;  /* 0x000000039a9a7207 */ /* 0x000fce0005800000 */
.L_x_4:
[----:B------:R-:W-:-:S08]  /*0bc0*/  NOP ;  /* 0x0000000000007918 */ /* 0x000fd00000000000 */
[----:B------:R-:W0:Y:S02]  /*0bd0*/  USETMAXREG.TRY_ALLOC.CTAPOOL UP0, 0xe8 ;  /* 0x000000e8000079c8 */ /* 0x000e240008000600 */
[----:B0-----:R-:W-:-:S13]  /*0be0*/  PLOP3.LUT P0, PT, PT, PT, UP0, 0x80, 0x0 ;  /* 0x000000000000781c */ /* 0x001fda0003f0f008 */
[----:B------:R-:W-:Y:S05]  /*0bf0*/  @!P0 BRA `(.L_x_4) ;  /* 0xfffffffc00f08947 */ /* 0x000fea000383ffff */
[----:B------:R-:W-:Y:S01]  /*0c00*/  ULDC.64 UR4, c[0x0][0x598] ;  /* 0x0001660000047ab9 */ /* 0x000fe20000000a00 */
[----:B------:R-:W-:Y:S01]  /*0c10*/  ULDC.64 UR36, c[0x0][0x208] ;  /* 0x0000820000247ab9 */ /* 0x000fe20000000a00 */
[----:B------:R-:W-:-:S04]  /*0c20*/  ISETP.NE.U32.AND P0, PT, RZ, UR4, PT ;  /* 0x00000004ff007c0c */ /* 0x000fc8000bf05070 */
[----:B------:R-:W-:-:S13]  /*0c30*/  ISETP.NE.AND.EX P0, PT, RZ, UR5, PT, P0 ;  /* 0x00000005ff007c0c */ /* 0x000fda000bf05300 */
[----:B------:R-:W-:Y:S05]  /*0c40*/  @!P0 BRA `(.L_x_7) ;  /* 0x00000000001c8947 */ /* 0x000fea0003800000 */
[----:B------:R-:W0:Y:S02]  /*0c50*/  LDC.64 R4, c[0x0][0x598] ;  /* 0x00016600ff047b82 */ /* 0x000e240000000a00 */
[----:B0-----:R-:W2:Y:S02]  /*0c60*/  LDG.E.64 R4, desc[UR36][R4.64] ;  /* 0x0000002404047981 */ /* 0x001ea4000c1e1b00 */
[----:B--2---:R-:W-:-:S04]  /*0c70*/  ISETP.NE.U32.AND P0, PT, R4, RZ, PT ;  /* 0x000000ff0400720c */ /* 0x004fc80003f05070 */
[----:B------:R-:W-:-:S13]  /*0c80*/  ISETP.NE.AND.EX P0, PT, R5, RZ, PT, P0 ;  /* 0x000000ff0500720c */ /* 0x000fda0003f05300 */
[----:B------:R-:W-:Y:S05]  /*0c90*/  @!P0 BRA `(.L_x_7) ;  /* 0x0000000000088947 */ /* 0x000fea0003800000 */
[----:B------:R0:W5:Y:S01]  /*0ca0*/  LD.E R155, desc[UR36][R4.64] ;  /* 0x00000024049b7980 */ /* 0x000162000c101900 */
[----:B------:R-:W-:Y:S05]  /*0cb0*/  BRA `(.L_x_8) ;  /* 0x0000000000247947 */ /* 0x000fea0003800000 */
.L_x_7:
[----:B------:R-:W-:Y:S02]  /*0cc0*/  ULDC.64 UR4, c[0x0][0x588] ;  /* 0x0001620000047ab9 */ /* 0x000fe40000000a00 */
[----:B------:R-:W-:-:S04]  /*0cd0*/  ISETP.NE.U32.AND P0, PT, RZ, UR4, PT ;  /* 0x00000004ff007c0c */ /* 0x000fc8000bf05070 */
[----:B------:R-:W-:-:S13]  /*0ce0*/  ISETP.NE.AND.EX P0, PT, RZ, UR5, PT, P0 ;  /* 0x00000005ff007c0c */ /* 0x000fda000bf05300 */
[----:B------:R-:W-:Y:S05]  /*0cf0*/  @!P0 BRA `(.L_x_9) ;  /* 0x00000000000c8947 */ /* 0x000fea0003800000 */
[----:B------:R-:W0:Y:S02]  /*0d00*/  LDC.64 R4, c[0x0][0x588] ;  /* 0x00016200ff047b82 */ /* 0x000e240000000a00 */
[----:B0-----:R1:W5:Y:S01]  /*0d10*/  LDG.E R155, desc[UR36][R4.64] ;  /* 0x00000024049b7981 */ /* 0x001362000c1e1900 */
[----:B------:R-:W-:Y:S05]  /*0d20*/  BRA `(.L_x_8) ;  /* 0x0000000000087947 */ /* 0x000fea0003800000 */
.L_x_9:
[----:B------:R-:W-:Y:S02]  /*0d30*/  ULDC UR4, c[0x0][0x580] ;  /* 0x0001600000047ab9 */ /* 0x000fe40000000800 */
[----:B------:R-:W-:-:S07]  /*0d40*/  IMAD.U32 R155, RZ, RZ, UR4 ;  /* 0x00000004ff9b7e24 */ /* 0x000fce000f8e00ff */
.L_x_8:
[----:B------:R-:W-:Y:S02]  /*0d50*/  ULDC.64 UR4, c[0x0][0x5a0] ;  /* 0x0001680000047ab9 */ /* 0x000fe40000000a00 */
[----:B------:R-:W-:-:S04]  /*0d60*/  ISETP.NE.U32.AND P0, PT, RZ, UR4, PT ;  /* 0x00000004ff007c0c */ /* 0x000fc8000bf05070 */
[----:B------:R-:W-:-:S13]  /*0d70*/  ISETP.NE.AND.EX P0, PT, RZ, UR5, PT, P0 ;  /* 0x00000005ff007c0c */ /* 0x000fda000bf05300 */
[----:B------:R-:W-:Y:S05]  /*0d80*/  @!P0 BRA `(.L_x_10) ;  /* 0x00000000001c8947 */ /* 0x000fea0003800000 */
[----:B01----:R-:W0:Y:S02]  /*0d90*/  LDC.64 R4, c[0x0][0x5a0] ;  /* 0x00016800ff047b82 */ /* 0x003e240000000a00 */
[----:B0-----:R-:W2:Y:S02]  /*0da0*/  LDG.E.64 R4, desc[UR36][R4.64] ;  /* 0x0000002404047981 */ /* 0x001ea4000c1e1b00 */
[----:B--2---:R-:W-:-:S04]  /*0db0*/  ISETP.NE.U32.AND P0, PT, R4, RZ, PT ;  /* 0x000000ff0400720c */ /* 0x004fc80003f05070 */
[----:B------:R-:W-:-:S13]  /*0dc0*/  ISETP.NE.AND.EX P0, PT, R5, RZ, PT, P0 ;  /* 0x000000ff0500720c */ /* 0x000fda0003f05300 */
[----:B------:R-:W-:Y:S05]  /*0dd0*/  @!P0 BRA `(.L_x_10) ;  /* 0x0000000000088947 */ /* 0x000fea0003800000 */
[----:B------:R0:W5:Y:S01]  /*0de0*/  LD.E R164, desc[UR36][R4.64] ;  /* 0x0000002404a47980 */ /* 0x000162000c101900 */
[----:B------:R-:W-:Y:S05]  /*0df0*/  BRA `(.L_x_11) ;  /* 0x0000000000247947 */ /* 0x000fea0003800000 */
.L_x_10:
[----:B------:R-:W-:Y:S02]  /*0e00*/  ULDC.64 UR4, c[0x0][0x590] ;  /* 0x0001640000047ab9 */ /* 0x000fe40000000a00 */
[----:B------:R-:W-:-:S04]  /*0e10*/  ISETP.NE.U32.AND P0, PT, RZ, UR4, PT ;  /* 0x00000004ff007c0c */ /* 0x000fc8000bf05070 */
[----:B------:R-:W-:-:S13]  /*0e20*/  ISETP.NE.AND.EX P0, PT, RZ, UR5, PT, P0 ;  /* 0x00000005ff007c0c */ /* 0x000fda000bf05300 */
[----:B------:R-:W-:Y:S05]  /*0e30*/  @!P0 BRA `(.L_x_12) ;  /* 0x00000000000c8947 */ /* 0x000fea0003800000 */
[----:B------:R-:W2:Y:S02]  /*0e40*/  LDC.64 R164, c[0x0][0x590] ;  /* 0x00016400ffa47b82 */ /* 0x000ea40000000a00 */
[----:B--2---:R2:W5:Y:S01]  /*0e50*/  LDG.E R164, desc[UR36][R164.64] ;  /* 0x00000024a4a47981 */ /* 0x004562000c1e1900 */
[----:B------:R-:W-:Y:S05]  /*0e60*/  BRA `(.L_x_11) ;  /* 0x0000000000087947 */ /* 0x000fea0003800000 */
.L_x_12:
[----:B------:R-:W-:Y:S02]  /*0e70*/  ULDC UR4, c[0x0][0x584] ;  /* 0x0001610000047ab9 */ /* 0x000fe40000000800 */
[----:B------:R-:W-:-:S07]  /*0e80*/  IMAD.U32 R164, RZ, RZ, UR4 ;  /* 0x00000004ffa47e24 */ /* 0x000fce000f8e00ff */
.L_x_11:
[----:B------:R-:W-:-:S13]  /*0e90*/  LOP3.LUT P0, RZ, R0, 0xff, RZ, 0xc0, !PT ;  /* 0x000000ff00ff7812 */ /* 0x000fda000780c0ff */
[----:B------:R-:W-:Y:S05]  /*0ea0*/  @!P0 EXIT ;  /* 0x000000000000894d */ /* 0x000fea0003800000 */
[----:B------:R-:W-:Y:S01]  /*0eb0*/  ULDC UR4, c[0x0][0x28c] ;  /* 0x0000a30000047ab9 */ /* 0x000fe20000000800 */
[----:B------:R-:W-:Y:S01]  /*0ec0*/  UMOV UR38, URZ ;  /* 0x0000003f00267c82 */ /* 0x000fe20008000000 */
[----:B------:R-:W-:Y:S01]  /*0ed0*/  UIADD3 UR4, UR4, 0x7f, URZ ;  /* 0x0000007f04047890 */ /* 0x000fe2000fffe03f */
[----:B------:R-:W-:-:S03]  /*0ee0*/  UMOV UR39, URZ ;  /* 0x0000003f00277c82 */ /* 0x000fc60008000000 */
[----:B------:R-:W-:-:S04]  /*0ef0*/  USHF.R.S32.HI UR5, URZ, 0x1f, UR4 ;  /* 0x0000001f3f057899 */ /* 0x000fc80008011404 */
[----:B------:R-:W-:-:S04]  /*0f00*/  ULEA.HI UR5, UR5, UR4, URZ, 0x7 ;  /* 0x0000000405057291 */ /* 0x000fc8000f8f383f */
[----:B------:R-:W-:-:S12]  /*0f10*/  USHF.R.S32.HI UR40, URZ, 0x7, UR5 ;  /* 0x000000073f287899 */ /* 0x000fd80008011405 */
.L_x_301:
[----:B---3--:R-:W3:Y:S01]  /*0f20*/  S2R R3, SR_CgaCtaId ;  /* 0x0000000000037919 */ /* 0x008ee20000008800 */
[----:B------:R-:W-:-:S04]  /*0f30*/  MOV R0, 0x400 ;  /* 0x0000040000007802 */ /* 0x000fc80000000f00 */
[----:B---3--:R-:W-:-:S05]  /*0f40*/  LEA R0, R3, R0, 0x18 ;  /* 0x0000000003007211 */ /* 0x008fca00078ec0ff */
[----:B------:R-:W-:-:S05]  /*0f50*/  VIADD R0, R0, 0x800 ;  /* 0x0000080000007836 */ /* 0x000fca0000000000 */
[----:B------:R-:W-:-:S13]  /*0f60*/  LOP3.LUT P0, RZ, R0, 0x3ff, RZ, 0xc0, !PT ;  /* 0x000003ff00ff7812 */ /* 0x000fda000780c0ff */
[----:B--2-4-:R-:W-:Y:S05]  /*0f70*/  @!P0 BRA `(.L_x_13) ;  /* 0x0000000000408947 */ /* 0x014fea0003800000 */
[----:B------:R-:W-:Y:S01]  /*0f80*/  MOV R0, 0x0 ;  /* 0x0000000000007802 */ /* 0x000fe20000000f00 */
[----:B------:R-:W-:Y:S01]  /*0f90*/  ULDC.64 UR4, c[0x4][0x70] ;  /* 0x01001c0000047ab9 */ /* 0x000fe20000000a00 */
[----:B------:R-:W-:Y:S01]  /*0fa0*/  ULDC.64 UR6, c[0x4][0x8] ;  /* 0x0100020000067ab9 */ /* 0x000fe20000000a00 */
[----:B01----:R-:W-:Y:S01]  /*0fb0*/  IMAD.U32 R4, RZ, RZ, UR4 ;  /* 0x00000004ff047e24 */ /* 0x003fe2000f8e00ff */
[----:B------:R0:W1:Y:S01]  /*0fc0*/  LDC.64 R14, c[0x4][R0] ;  /* 0x01000000000e7b82 */ /* 0x0000620000000a00 */
[----:B------:R-:W-:Y:S01]  /*0fd0*/  IMAD.U32 R5, RZ, RZ, UR5 ;  /* 0x00000005ff057e24 */ /* 0x000fe2000f8e00ff */
[----:B------:R-:W-:Y:S01]  /*0fe0*/  ULDC.64 UR4, c[0x4][0x78] ;  /* 0x01001e0000047ab9 */ /* 0x000fe20000000a00 */
[----:B------:R-:W-:Y:S02]  /*0ff0*/  IMAD.U32 R10, RZ, RZ, UR6 ;  /* 0x00000006ff0a7e24 */ /* 0x000fe4000f8e00ff */
[----:B------:R-:W-:Y:S02]  /*1000*/  IMAD.U32 R6, RZ, RZ, UR4 ;  /* 0x00000004ff067e24 */ /* 0x000fe4000f8e00ff */
[----:B------:R-:W-:-:S02]  /*1010*/  IMAD.U32 R7, RZ, RZ, UR5 ;  /* 0x00000005ff077e24 */ /* 0x000fc4000f8e00ff */
[----:B------:R-:W-:Y:S02]  /*1020*/  IMAD.U32 R11, RZ, RZ, UR7 ;  /* 0x00000007ff0b7e24 */ /* 0x000fe4000f8e00ff */
[----:B------:R-:W-:Y:S02]  /*1030*/  IMAD.MOV.U32 R8, RZ, RZ, 0x70 ;  /* 0x00000070ff087424 */ /* 0x000fe400078e00ff */
[----:B------:R-:W-:Y:S02]  /*1040*/  IMAD.MOV.U32 R12, RZ, RZ, 0x1 ;  /* 0x00000001ff0c7424 */ /* 0x000fe400078e00ff */
[----:B0-----:R-:W-:-:S07]  /*1050*/  IMAD.MOV.U32 R13, RZ, RZ, RZ ;  /* 0x000000ffff0d7224 */ /* 0x001fce00078e00ff */
[----:B------:R-:W-:-:S07]  /*1060*/  LEPC R20, `(.L_x_13) ;  /* 0x000000001014794e */ /* 0x000fce0000000000 */
[----:B-12--5:R-:W-:Y:S05]  /*1070*/  CALL.ABS.NOINC R14 ;  /* 0x000000000e007343 */ /* 0x026fea0003c00000 */
.L_x_13:
[----:B------:R-:W3:Y:S01]  /*1080*/  S2R R3, SR_CgaCtaId ;  /* 0x0000000000037919 */ /* 0x000ee20000008800 */
[----:B------:R-:W-:-:S04]  /*1090*/  MOV R0, 0x400 ;  /* 0x0000040000007802 */ /* 0x000fc80000000f00 */
[----:B---3--:R-:W-:-:S05]  /*10a0*/  LEA R0, R3, R0, 0x18 ;  /* 0x0000000003007211 */ /* 0x008fca00078ec0ff */
[----:B------:R-:W-:-:S05]  /*10b0*/  VIADD R24, R0, 0x10800 ;  /* 0x0001080000187836 */ /* 0x000fca0000000000 */
[----:B------:R-:W-:-:S13]  /*10c0*/  LOP3.LUT P0, RZ, R24, 0x3ff, RZ, 0xc0, !PT ;  /* 0x000003ff18ff7812 */ /* 0x000fda000780c0ff */
[----:B------:R-:W-:Y:S05]  /*10d0*/  @!P0 BRA `(.L_x_14) ;  /* 0x00000000007c8947 */ /* 0x000fea0003800000 */
        /* <DEDUP_REMOVED lines=16> */
.L_x_15:
[----:B------:R-:W0:Y:S01]  /*11e0*/  LDC.64 R22, c[0x4][R22] ;  /* 0x0100000016167b82 */ /* 0x000e220000000a00 */
[----:B------:R-:W-:Y:S01]  /*11f0*/  ULDC.64 UR4, c[0x4][0x70] ;  /* 0x01001c0000047ab9 */ /* 0x000fe20000000a00 */
[----:B------:R-:W-:Y:S01]  /*1200*/  ULDC.64 UR6, c[0x4][0x10] ;  /* 0x0100040000067ab9 */ /* 0x000fe20000000a00 */
[----:B------:R-:W-:Y:S02]  /*1210*/  IMAD.U32 R4, RZ, RZ, UR4 ;  /* 0x00000004ff047e24 */ /* 0x000fe4000f8e00ff */
        /* <DEDUP_REMOVED lines=8> */
[----:B------:R-:W-:-:S07]  /*12a0*/  IMAD.MOV.U32 R13, RZ, RZ, RZ ;  /* 0x000000ffff0d7224 */ /* 0x000fce00078e00ff */
[----:B------:R-:W-:-:S07]  /*12b0*/  LEPC R20, `(.L_x_14) ;  /* 0x000000001014794e */ /* 0x000fce0000000000 */
[----:B0-----:R-:W-:Y:S05]  /*12c0*/  CALL.ABS.NOINC R22 ;  /* 0x0000000016007343 */ /* 0x001fea0003c00000 */
.L_x_14:
[----:B------:R-:W-:Y:S01]  /*12d0*/  UMOV UR4, 0xffffffff ;  /* 0xffffffff00047882 */ /* 0x000fe20000000000 */
[----:B------:R-:W-:Y:S02]  /*12e0*/  LOP3.LUT R0, R19, 0x1, RZ, 0xfc, !PT ;  /* 0x0000000113007812 */ /* 0x000fe400078efcff */
[----:B------:R-:W-:Y:S02]  /*12f0*/  LOP3.LUT R13, R18, 0x80, RZ, 0xc0, !PT ;  /* 0x00000080120d7812 */ /* 0x000fe400078ec0ff */
[----:B------:R-:W-:Y:S02]  /*1300*/  ISETP.NE.AND P0, PT, R0, 0x3, PT ;  /* 0x000000030000780c */ /* 0x000fe40003f05270 */
[----:B------:R-:W-:Y:S01]  /*1310*/  SHF.R.U32.HI R13, RZ, 0x7, R13 ;  /* 0x00000007ff0d7819 */ /* 0x000fe2000001160d */
[----:B------:R-:W-:Y:S10]  /*1320*/  BRA.DIV UR4, `(.L_x_16) ;  /* 0x000000d204187947 */ /* 0x000ff4000b800000 */
.L_x_329:
[----:B------:R-:W-:Y:S05]  /*1330*/  @!P0 BRA `(.L_x_17) ;  /* 0x0000000000048947 */ /* 0x000fea0003800000 */
[----:B------:R-:W-:Y:S01]  /*1340*/  BPT.TRAP 0x1 ;  /* 0x000000040000795c */ /* 0x000fe20000300000 */
.L_x_17:
[----:B------:R-:W3:Y:S01]  /*1350*/  S2UR UR5, SR_CgaCtaId ;  /* 0x00000000000579c3 */ /* 0x000ee20000008800 */
[----:B------:R-:W-:Y:S01]  /*1360*/  UMOV UR4, 0x400 ;  /* 0x0000040000047882 */ /* 0x000fe20000000000 */
[----:B------:R-:W-:Y:S02]  /*1370*/  IMAD.U32 R3, RZ, RZ, UR38 ;  /* 0x00000026ff037e24 */ /* 0x000fe4000f8e00ff */
[----:B01----:R-:W-:-:S03]  /*1380*/  IMAD.U32 R5, RZ, RZ, UR39 ;  /* 0x00000027ff057e24 */ /* 0x003fc6000f8e00ff */
[----:B------:R-:W-:Y:S01]  /*1390*/  SHF.L.U32 R3, R3, 0x1f, RZ ;  /* 0x0000001f03037819 */ /* 0x000fe200000006ff */
[----:B---3--:R-:W-:-:S06]  /*13a0*/  ULEA UR4, UR5, UR4, 0x18 ;  /* 0x0000000405047291 */ /* 0x008fcc000f8ec03f */
[----:B------:R-:W-:-:S04]  /*13b0*/  IMAD.U32 R0, RZ, RZ, UR4 ;  /* 0x00000004ff007e24 */ /* 0x000fc8000f8e00ff */
[----:B------:R-:W-:-:S04]  /*13c0*/  IMAD R4, R5, 0x8, R0 ;  /* 0x0000000805047824 */ /* 0x000fc800078e0200 */
[----:B------:R0:W1:Y:S01]  /*13d0*/  SYNCS.PHASECHK.TRANS64.TRYWAIT P1, [R4+URZ], R3 ;  /* 0x00000003040075a7 */ /* 0x000062000802017f */
[----:B------:R-:W-:Y:S05]  /*13e0*/  @!P0 BRA `(.L_x_18) ;  /* 0x0000000000048947 */ /* 0x000fea0003800000 */
[----:B------:R-:W-:Y:S01]  /*13f0*/  BPT.TRAP 0x1 ;  /* 0x000000040000795c */ /* 0x000fe20000300000 */
.L_x_18:
[----:B-1----:R-:W-:Y:S05]  /*1400*/  @P1 BRA `(.L_x_19) ;  /* 0x0000000000081947 */ /* 0x002fea0003800000 */
[----:B------:R-:W1:Y:S02]  /*1410*/  SYNCS.PHASECHK.TRANS64.TRYWAIT P1, [R4+URZ], R3 ;  /* 0x00000003040075a7 */ /* 0x000e64000802017f */
[----:B-1----:R-:W-:Y:S05]  /*1420*/  @!P1 BRA `(.L_x_20) ;  /* 0x000000cc00f49947 */ /* 0x002fea0003800000 */
.L_x_19:
[----:B------:R-:W-:-:S04]  /*1430*/  UIADD3 UR4, UR39, 0x1, URZ ;  /* 0x0000000127047890 */ /* 0x000fc8000fffe03f */
[----:B------:R-:W-:Y:S02]  /*1440*/  UISETP.NE.AND UP0, UPT, UR4, 0x4, UPT ;  /* 0x000000040400788c */ /* 0x000fe4000bf05270 */
[----:B01----:R-:W-:Y:S02]  /*1450*/  IMAD.U32 R3, RZ, RZ, UR4 ;  /* 0x00000004ff037e24 */ /* 0x003fe4000f8e00ff */
[----:B------:R-:W-:Y:S02]  /*1460*/  USEL UR4, URZ, 0x1, UP0 ;  /* 0x000000013f047887 */ /* 0x000fe40008000000 */
[----:B------:R-:W-:Y:S02]  /*1470*/  PLOP3.LUT P1, PT, PT, PT, UP0, 0x80, 0x0 ;  /* 0x000000000000781c */ /* 0x000fe40003f2f008 */
[----:B------:R-:W-:Y:S02]  /*1480*/  ULOP3.LUT UR4, UR38, UR4, URZ, 0x3c, !UPT ;  /* 0x0000000426047292 */ /* 0x000fe4000f8e3c3f */
[----:B------:R-:W-:-:S04]  /*1490*/  SEL R3, R3, RZ, P1 ;  /* 0x000000ff03037207 */ /* 0x000fc80000800000 */
[----:B--2---:R-:W-:Y:S01]  /*14a0*/  IMAD.U32 R165, RZ, RZ, UR4 ;  /* 0x00000004ffa57e24 */ /* 0x004fe2000f8e00ff */
[----:B------:R-:W-:Y:S06]  /*14b0*/  @!P0 BRA `(.L_x_21) ;  /* 0x0000000000048947 */ /* 0x000fec0003800000 */
[----:B------:R-:W-:Y:S01]  /*14c0*/  BPT.TRAP 0x1 ;  /* 0x000000040000795c */ /* 0x000fe20000300000 */
.L_x_21:
[C---:B------:R-:W-:Y:S01]  /*14d0*/  IMAD.SHL.U32 R7, R18.reuse, 0x200, RZ ;  /* 0x0000020012077824 */ /* 0x040fe200078e00ff */
[C---:B------:R-:W-:Y:S01]  /*14e0*/  LOP3.LUT R4, R18.reuse, 0x2, RZ, 0xc0, !PT ;  /* 0x0000000212047812 */ /* 0x040fe200078ec0ff */
[----:B------:R-:W-:Y:S01]  /*14f0*/  USHF.L.U32 UR4, UR39, 0xe, URZ ;  /* 0x0000000e27047899 */ /* 0x000fe2000800063f */
[----:B------:R-:W-:Y:S01]  /*1500*/  LOP3.LUT R6, R18, 0xe0, RZ, 0xc0, !PT ;  /* 0x000000e012067812 */ /* 0x000fe200078ec0ff */
[----:B------:R-:W-:Y:S01]  /*1510*/  IMAD.U32 R33, RZ, RZ, UR40 ;  /* 0x00000028ff217e24 */ /* 0x000fe2000f8e00ff */
[----:B------:R-:W-:Y:S01]  /*1520*/  LOP3.LUT R7, R7, 0x200, RZ, 0xc0, !PT ;  /* 0x0000020007077812 */ /* 0x000fe200078ec0ff */
[----:B------:R-:W-:Y:S01]  /*1530*/  IMAD.SHL.U32 R4, R4, 0x200, RZ ;  /* 0x0000020004047824 */ /* 0x000fe200078e00ff */
[----:B------:R-:W-:Y:S02]  /*1540*/  SHF.R.U32.HI R5, RZ, 0x2, R18 ;  /* 0x00000002ff057819 */ /* 0x000fe40000011612 */
[----:B------:R-:W-:Y:S01]  /*1550*/  LEA.HI R6, R6, R7, RZ, 0x1f ;  /* 0x0000000706067211 */ /* 0x000fe200078ff8ff */
[----:B------:R-:W-:Y:S01]  /*1560*/  IMAD.SHL.U32 R7, R18, 0x40, RZ ;  /* 0x0000004012077824 */ /* 0x000fe200078e00ff */
[----:B------:R-:W-:-:S02]  /*1570*/  LOP3.LUT R5, R5, 0x7, RZ, 0xc0, !PT ;  /* 0x0000000705057812 */ /* 0x000fc400078ec0ff */
[----:B------:R-:W-:Y:S02]  /*1580*/  R2P PR, R18, 0x60 ;  /* 0x0000006012007804 */ /* 0x000fe40000000000 */
[----:B------:R-:W-:Y:S01]  /*1590*/  LOP3.LUT R5, R4, 0xfffffe00, R5, 0xe2, !PT ;  /* 0xfffffe0004057812 */ /* 0x000fe200078ee205 */
[----:B------:R-:W-:Y:S01]  /*15a0*/  IMAD.MOV.U32 R4, RZ, RZ, 0x90 ;  /* 0x00000090ff047424 */ /* 0x000fe200078e00ff */
[----:B------:R-:W-:Y:S01]  /*15b0*/  LOP3.LUT R6, R6, 0x40, R7, 0x78, !PT ;  /* 0x0000004006067812 */ /* 0x000fe200078e7807 */
[----:B------:R-:W-:Y:S01]  /*15c0*/  IMAD R7, R3, 0x8, R0 ;  /* 0x0000000803077824 */ /* 0x000fe200078e0200 */
[----:B------:R-:W-:Y:S02]  /*15d0*/  SHF.L.U32 R8, R165, 0x1f, RZ ;  /* 0x0000001fa5087819 */ /* 0x000fe400000006ff */
[----:B------:R-:W-:Y:S01]  /*15e0*/  LOP3.LUT R5, R5, R6, RZ, 0xfc, !PT ;  /* 0x0000000605057212 */ /* 0x000fe200078efcff */
[----:B------:R-:W-:Y:S01]  /*15f0*/  IMAD.MOV.U32 R6, RZ, RZ, 0x120 ;  /* 0x00000120ff067424 */ /* 0x000fe200078e00ff */
[----:B------:R-:W-:Y:S01]  /*1600*/  SEL R4, R4, 0x70, !P5 ;  /* 0x0000007004047807 */ /* 0x000fe20006800000 */
[----:B------:R0:W1:Y:S01]  /*1610*/  SYNCS.PHASECHK.TRANS64.TRYWAIT P1, [R7+URZ], R8 ;  /* 0x00000008070075a7 */ /* 0x000062000802017f */
[----:B------:R-:W-:-:S07]  /*1620*/  LOP3.LUT R11, R5, UR4, RZ, 0xfc, !PT ;  /* 0x00000004050b7c12 */ /* 0x000fce000f8efcff */
[----:B------:R-:W-:Y:S05]  /*1630*/  WARPSYNC.ALL ;  /* 0x0000000000007948 */ /* 0x000fea0003800000 */
[----:B------:R-:W-:Y:S01]  /*1640*/  IMAD.IADD R11, R0, 0x1, R11 ;  /* 0x00000001000b7824 */ /* 0x000fe200078e020b */
[----:B------:R-:W-:Y:S02]  /*1650*/  SEL R6, R6, 0xe0, !P6 ;  /* 0x000000e006067807 */ /* 0x000fe40007000000 */
[----:B------:R-:W-:Y:S01]  /*1660*/  ISETP.NE.AND P2, PT, R33, 0x1, PT ;  /* 0x000000012100780c */ /* 0x000fe20003f45270 */
[C---:B------:R-:W-:Y:S01]  /*1670*/  IMAD.IADD R10, R11.reuse, 0x1, R4 ;  /* 0x000000010b0a7824 */ /* 0x040fe200078e0204 */
[----:B------:R-:W-:Y:S01]  /*1680*/  LDS.U8 R13, [R11+0x800] ;  /* 0x000800000b0d7984 */ /* 0x000fe20000000000 */
[----:B------:R-:W-:-:S03]  /*1690*/  IMAD.IADD R9, R11, 0x1, R6 ;  /* 0x000000010b097824 */ /* 0x000fc600078e0206 */
[----:B------:R-:W-:Y:S01]  /*16a0*/  LDS.U8 R15, [R11+0x808] ;  /* 0x000808000b0f7984 */ /* 0x000fe20000000000 */
[----:B------:R-:W-:-:S03]  /*16b0*/  IMAD.IADD R12, R4, 0x1, R9 ;  /* 0x00000001040c7824 */ /* 0x000fc600078e0209 */
[----:B------:R-:W-:Y:S04]  /*16c0*/  LDS.U8 R21, [R11+0x1000] ;  /* 0x001000000b157984 */ /* 0x000fe80000000000 */
[----:B------:R-:W-:Y:S04]  /*16d0*/  LDS.U8 R23, [R11+0x1008] ;  /* 0x001008000b177984 */ /* 0x000fe80000000000 */
[----:B------:R-:W-:Y:S04]  /*16e0*/  LDS.U8 R25, [R11+0x1800] ;  /* 0x001800000b197984 */ /* 0x000fe80000000000 */
[----:B------:R-:W-:Y:S04]  /*16f0*/  LDS.U8 R27, [R11+0x1808] ;  /* 0x001808000b1b7984 */ /* 0x000fe80000000000 */
[----:B------:R-:W-:Y:S04]  /*1700*/  LDS.U8 R29, [R11+0x2000] ;  /* 0x002000000b1d7984 */ /* 0x000fe80000000000 */
[----:B------:R-:W-:Y:S04]  /*1710*/  LDS.U8 R31, [R11+0x2008] ;  /* 0x002008000b1f7984 */ /* 0x000fe80000000000 */
[----:B------:R-:W2:Y:S04]  /*1720*/  LDS.U8 R14, [R10+0x800] ;  /* 0x000800000a0e7984 */ /* 0x000ea80000000000 */
[----:B------:R-:W3:Y:S04]  /*1730*/  LDS.U8 R22, [R10+0x808] ;  /* 0x000808000a167984 */ /* 0x000ee80000000000 */
[----:B------:R-:W4:Y:S04]  /*1740*/  LDS.U8 R30, [R10+0x1000] ;  /* 0x001000000a1e7984 */ /* 0x000f280000000000 */
[----:B------:R-:W0:Y:S04]  /*1750*/  LDS.U8 R34, [R10+0x1008] ;  /* 0x001008000a227984 */ /* 0x000e280000000000 */
[----:B------:R-:W1:Y:S04]  /*1760*/  LDS.U8 R40, [R10+0x1800] ;  /* 0x001800000a287984 */ /* 0x000e680000000000 */
[----:B------:R-:W1:Y:S04]  /*1770*/  LDS.U8 R44, [R10+0x1808] ;  /* 0x001808000a2c7984 */ /* 0x000e680000000000 */
[----:B------:R-:W1:Y:S04]  /*1780*/  LDS.U8 R50, [R10+0x2000] ;  /* 0x002000000a327984 */ /* 0x000e680000000000 */
[----:B------:R-:W1:Y:S04]  /*1790*/  LDS.U8 R54, [R10+0x2008] ;  /* 0x002008000a367984 */ /* 0x000e680000000000 */
[----:B------:R-:W1:Y:S04]  /*17a0*/  LDS.U8 R20, [R9+0x800] ;  /* 0x0008000009147984 */ /* 0x000e680000000000 */
[----:B------:R-:W1:Y:S04]  /*17b0*/  LDS.U8 R26, [R9+0x808] ;  /* 0x00080800091a7984 */ /* 0x000e680000000000 */
[----:B------:R-:W1:Y:S01]  /*17c0*/  LDS.U8 R32, [R9+0x1000] ;  /* 0x0010000009207984 */ /* 0x000e620000000000 */
[----:B--2---:R-:W-:-:S03]  /*17d0*/  PRMT R13, R14, 0x7604, R13 ;  /* 0x000076040e0d7816 */ /* 0x004fc6000000000d */
[----:B------:R-:W2:Y:S01]  /*17e0*/  LDS.U8 R36, [R9+0x1008] ;  /* 0x0010080009247984 */ /* 0x000ea20000000000 */
[----:B---3--:R-:W-:-:S03]  /*17f0*/  PRMT R15, R22, 0x7604, R15 ;  /* 0x00007604160f7816 */ /* 0x008fc6000000000f */
[----:B------:R-:W3:Y:S01]  /*1800*/  LDS.U8 R42, [R9+0x1800] ;  /* 0x00180000092a7984 */ /* 0x000ee20000000000 */
[----:B----4-:R-:W-:-:S03]  /*1810*/  PRMT R21, R30, 0x7604, R21 ;  /* 0x000076041e157816 */ /* 0x010fc60000000015 */
[----:B------:R-:W4:Y:S01]  /*1820*/  LDS.U8 R46, [R9+0x1808] ;  /* 0x00180800092e7984 */ /* 0x000f220000000000 */
[----:B0-----:R-:W-:-:S03]  /*1830*/  PRMT R23, R34, 0x7604, R23 ;  /* 0x0000760422177816 */ /* 0x001fc60000000017 */
[----:B------:R-:W0:Y:S01]  /*1840*/  LDS.U8 R52, [R9+0x2000] ;  /* 0x0020000009347984 */ /* 0x000e220000000000 */
[----:B-1----:R-:W-:-:S03]  /*1850*/  PRMT R25, R40, 0x7604, R25 ;  /* 0x0000760428197816 */ /* 0x002fc60000000019 */
[----:B------:R-:W1:Y:S01]  /*1860*/  LDS.U8 R56, [R9+0x2008] ;  /* 0x0020080009387984 */ /* 0x000e620000000000 */
[----:B------:R-:W-:-:S03]  /*1870*/  PRMT R27, R44, 0x7604, R27 ;  /* 0x000076042c1b7816 */ /* 0x000fc6000000001b */
        /* <DEDUP_REMOVED lines=11> */
[----:B--2---:R-:W-:-:S03]  /*1930*/  PRMT R23, R36, 0x7054, R23 ;  /* 0x0000705424177816 */ /* 0x004fc60000000017 */
[----:B------:R-:W2:Y:S01]  /*1940*/  LDS.U8 R162, [R12+0x2000] ;  /* 0x002000000ca27984 */ /* 0x000ea20000000000 */
[----:B---3--:R-:W-:-:S03]  /*1950*/  PRMT R25, R42, 0x7054, R25 ;  /* 0x000070542a197816 */ /* 0x008fc60000000019 */
[----:B------:R-:W3:Y:S01]  /*1960*/  LDS.U8 R58, [R12+0x2008] ;  /* 0x002008000c3a7984 */ /* 0x000ee20000000000 */
[----:B----4-:R-:W-:Y:S02]  /*1970*/  PRMT R27, R46, 0x7054, R27 ;  /* 0x000070542e1b7816 */ /* 0x010fe4000000001b */
[----:B0-----:R-:W-:Y:S02]  /*1980*/  PRMT R29, R52, 0x7054, R29 ;  /* 0x00007054341d7816 */ /* 0x001fe4000000001d */
[----:B-1----:R-:W-:Y:S02]  /*1990*/  PRMT R31, R56, 0x7054, R31 ;  /* 0x00007054381f7816 */ /* 0x002fe4000000001f */
[----:B------:R-:W-:Y:S02]  /*19a0*/  PRMT R156, R156, 0x654, R13 ;  /* 0x000006549c9c7816 */ /* 0x000fe4000000000d */
[----:B------:R-:W-:Y:S02]  /*19b0*/  PRMT R157, R28, 0x654, R15 ;  /* 0x000006541c9d7816 */ /* 0x000fe4000000000f */
[----:B------:R-:W-:-:S02]  /*19c0*/  PRMT R158, R158, 0x654, R21 ;  /* 0x000006549e9e7816 */ /* 0x000fc40000000015 */
[----:B------:R-:W-:Y:S02]  /*19d0*/  PRMT R159, R38, 0x654, R23 ;  /* 0x00000654269f7816 */ /* 0x000fe40000000017 */
[----:B------:R-:W-:Y:S02]  /*19e0*/  PRMT R160, R160, 0x654, R25 ;  /* 0x00000654a0a07816 */ /* 0x000fe40000000019 */
[----:B------:R-:W-:Y:S02]  /*19f0*/  PRMT R161, R48, 0x654, R27 ;  /* 0x0000065430a17816 */ /* 0x000fe4000000001b */
[----:B--2---:R-:W-:Y:S02]  /*1a00*/  PRMT R162, R162, 0x654, R29 ;  /* 0x00000654a2a27816 */ /* 0x004fe4000000001d */
[----:B---3--:R-:W-:Y:S02]  /*1a10*/  PRMT R163, R58, 0x654, R31 ;  /* 0x000006543aa37816 */ /* 0x008fe4000000001f */
[----:B------:R-:W-:Y:S01]  /*1a20*/  R2UR UR4, R24 ;  /* 0x00000000180472ca */ /* 0x000fe200000e0000 */
[----:B------:R-:W-:Y:S01]  /*1a30*/  UMOV UR11, 0x40000040 ;  /* 0x40000040000b7882 */ /* 0x000fe20000000000 */
[----:B------:R-:W-:-:S11]  /*1a40*/  WARPGROUP.ARRIVE ;  /* 0x00000000000079c5 */ /* 0x000fd60000000000 */
[----:B------:R-:W-:-:S04]  /*1a50*/  USHF.R.U32.HI UR4, URZ, 0x4, UR4 ;  /* 0x000000043f047899 */ /* 0x000fc80008011604 */
[----:B------:R-:W-:-:S04]  /*1a60*/  ULOP3.LUT UR4, UR4, 0x3fff, URZ, 0xc0, !UPT ;  /* 0x00003fff04047892 */ /* 0x000fc8000f8ec03f */
[----:B------:R-:W-:-:S04]  /*1a70*/  ULOP3.LUT UR7, UR4, 0x10000, URZ, 0xfc, !UPT ;  /* 0x0001000004077892 */ /* 0x000fc8000f8efc3f */
[----:B------:R-:W-:-:S04]  /*1a80*/  ULEA UR4, UR39, UR7, 0xb ;  /* 0x0000000727047291 */ /* 0x000fc8000f8e583f */
[----:B------:R-:W-:-:S03]  /*1a90*/  UIADD3 UR6, UR4, 0x2, URZ ;  /* 0x0000000204067890 */ /* 0x000fc6000fffe03f */
[----:B------:R-:W-:Y:S02]  /*1aa0*/  UMOV UR10, UR4 ;  /* 0x00000004000a7c82 */ /* 0x000fe40008000000 */
[----:B------:R-:W-:Y:S01]  /*1ab0*/  QGMMA.64x256x32.F32.E4M3.E5M2 R24, R156, gdesc[UR8], RZ, !UPT, gsb0 ;  /* 0x03e000089c187df3 */ /* 0x000fe2000c0028ff */
[----:B------:R-:W-:Y:S01]  /*1ac0*/  UMOV UR11, 0x40000040 ;  /* 0x40000040000b7882 */ /* 0x000fe20000000000 */
[----:B------:R-:W-:Y:S01]  /*1ad0*/  UMOV UR10, UR6 ;  /* 0x00000006000a7c82 */ /* 0x000fe20008000000 */
[----:B------:R-:W-:Y:S02]  /*1ae0*/  UIADD3 UR6, UR4, 0x4, URZ ;  /* 0x0000000404067890 */ /* 0x000fe4000fffe03f */
[----:B------:R-:W-:Y:S01]  /*1af0*/  UIADD3 UR4, UR4, 0x6, URZ ;  /* 0x0000000604047890 */ /* 0x000fe2000fffe03f */
[----:B------:R-:W-:Y:S02]  /*1b00*/  WARPGROUP.DEPBAR.LE gsb0, 0x0 ;  /* 0x00008000000079c5 */ /* 0x000fe40000010000 */
[----:B------:R-:W-:-:S15]  /*1b10*/  WARPGROUP.ARRIVE ;  /* 0x00000000000079c5 */ /* 0x000fde0000000000 */
[----:B------:R-:W-:-:S05]  /*1b20*/  NOP ;  /* 0x0000000000007918 */ /* 0x000fca0000000000 */
[----:B------:R-:W-:Y:S01]  /*1b30*/  QGMMA.64x256x32.F32.E4M3.E5M2 R24, R160, gdesc[UR8], R24, gsb0 ;  /* 0x03e00008a0187df3 */ /* 0x000fe20008002818 */
[----:B------:R-:W-:Y:S01]  /*1b40*/  UMOV UR10, UR6 ;  /* 0x00000006000a7c82 */ /* 0x000fe20008000000 */
[----:B------:R-:W-:Y:S01]  /*1b50*/  UMOV UR11, 0x40000040 ;  /* 0x40000040000b7882 */ /* 0x000fe20000000000 */
[----:B------:R-:W-:Y:S02]  /*1b60*/  WARPGROUP.DEPBAR.LE gsb0, 0x0 ;  /* 0x00008000000079c5 */ /* 0x000fe40000010000 */
[----:B------:R-:W-:Y:S04]  /*1b70*/  LDS.U8 R13, [R11+0x2800] ;  /* 0x002800000b0d7984 */ /* 0x000fe80000000000 */
[----:B------:R-:W0:Y:S04]  /*1b80*/  LDS.U8 R14, [R10+0x2800] ;  /* 0x002800000a0e7984 */ /* 0x000e280000000000 */
[----:B------:R-:W-:Y:S04]  /*1b90*/  LDS.U8 R15, [R11+0x2808] ;  /* 0x002808000b0f7984 */ /* 0x000fe80000000000 */
[----:B------:R-:W1:Y:S04]  /*1ba0*/  LDS.U8 R22, [R10+0x2808] ;  /* 0x002808000a167984 */ /* 0x000e680000000000 */
[----:B------:R-:W-:Y:S04]  /*1bb0*/  LDS.U8 R21, [R11+0x3000] ;  /* 0x003000000b157984 */ /* 0x000fe80000000000 */
[----:B------:R-:W2:Y:S04]  /*1bc0*/  LDS.U8 R162, [R10+0x3000] ;  /* 0x003000000aa27984 */ /* 0x000ea80000000000 */
[----:B------:R-:W-:Y:S04]  /*1bd0*/  LDS.U8 R23, [R11+0x3008] ;  /* 0x003008000b177984 */ /* 0x000fe80000000000 */
[----:B------:R-:W3:Y:S04]  /*1be0*/  LDS.U8 R170, [R10+0x3008] ;  /* 0x003008000aaa7984 */ /* 0x000ee80000000000 */
[----:B------:R-:W4:Y:S04]  /*1bf0*/  LDS.U8 R20, [R9+0x2800] ;  /* 0x0028000009147984 */ /* 0x000f280000000000 */
[----:B------:R-:W4:Y:S04]  /*1c00*/  LDS.U8 R158, [R9+0x2808] ;  /* 0x00280800099e7984 */ /* 0x000f280000000000 */
[----:B------:R-:W4:Y:S04]  /*1c10*/  LDS.U8 R166, [R9+0x3000] ;  /* 0x0030000009a67984 */ /* 0x000f280000000000 */
[----:B------:R-:W4:Y:S01]  /*1c20*/  LDS.U8 R172, [R9+0x3008] ;  /* 0x0030080009ac7984 */ /* 0x000f220000000000 */
[----:B0-----:R-:W-:-:S03]  /*1c30*/  PRMT R13, R14, 0x7604, R13 ;  /* 0x000076040e0d7816 */ /* 0x001fc6000000000d */
[----:B------:R-:W0:Y:S04]  /*1c40*/  LDS.U8 R156, [R12+0x2800] ;  /* 0x002800000c9c7984 */ /* 0x000e280000000000 */
[----:B------:R-:W0:Y:S01]  /*1c50*/  LDS.U8 R160, [R12+0x2808] ;  /* 0x002808000ca07984 */ /* 0x000e220000000000 */
[----:B-1----:R-:W-:-:S03]  /*1c60*/  PRMT R15, R22, 0x7604, R15 ;  /* 0x00007604160f7816 */ /* 0x002fc6000000000f */
[----:B------:R-:W1:Y:S04]  /*1c70*/  LDS.U8 R168, [R12+0x3000] ;  /* 0x003000000ca87984 */ /* 0x000e680000000000 */
[----:B------:R-:W1:Y:S01]  /*1c80*/  LDS.U8 R174, [R12+0x3008] ;  /* 0x003008000cae7984 */ /* 0x000e620000000000 */
[----:B--2---:R-:W-:Y:S02]  /*1c90*/  PRMT R21, R162, 0x7604, R21 ;  /* 0x00007604a2157816 */ /* 0x004fe40000000015 */
[----:B---3--:R-:W-:Y:S02]  /*1ca0*/  PRMT R23, R170, 0x7604, R23 ;  /* 0x00007604aa177816 */ /* 0x008fe40000000017 */
[----:B----4-:R-:W-:Y:S02]  /*1cb0*/  PRMT R13, R20, 0x7054, R13 ;  /* 0x00007054140d7816 */ /* 0x010fe4000000000d */
[----:B------:R-:W-:-:S02]  /*1cc0*/  PRMT R15, R158, 0x7054, R15 ;  /* 0x000070549e0f7816 */ /* 0x000fc4000000000f */
[----:B------:R-:W-:Y:S02]  /*1cd0*/  PRMT R21, R166, 0x7054, R21 ;  /* 0x00007054a6157816 */ /* 0x000fe40000000015 */
[----:B------:R-:W-:Y:S02]  /*1ce0*/  PRMT R23, R172, 0x7054, R23 ;  /* 0x00007054ac177816 */ /* 0x000fe40000000017 */
[----:B0-----:R-:W-:Y:S02]  /*1cf0*/  PRMT R156, R156, 0x654, R13 ;  /* 0x000006549c9c7816 */ /* 0x001fe4000000000d */
[----:B------:R-:W-:Y:S02]  /*1d00*/  PRMT R157, R160, 0x654, R15 ;  /* 0x00000654a09d7816 */ /* 0x000fe4000000000f */
[----:B-1----:R-:W-:Y:S02]  /*1d10*/  PRMT R158, R168, 0x654, R21 ;  /* 0x00000654a89e7816 */ /* 0x002fe40000000015 */
[----:B------:R-:W-:-:S04]  /*1d20*/  PRMT R159, R174, 0x654, R23 ;  /* 0x00000654ae9f7816 */ /* 0x000fc80000000017 */
[----:B------:R-:W-:-:S06]  /*1d30*/  WARPGROUP.ARRIVE ;  /* 0x00000000000079c5 */ /* 0x000fcc0000000000 */
[----:B------:R-:W-:Y:S01]  /*1d40*/  QGMMA.64x256x32.F32.E4M3.E5M2 R24, R156, gdesc[UR8], R24, gsb0 ;  /* 0x03e000089c187df3 */ /* 0x000fe20008002818 */
[----:B------:R-:W-:Y:S01]  /*1d50*/  UMOV UR10, UR4 ;  /* 0x00000004000a7c82 */ /* 0x000fe20008000000 */
[----:B------:R-:W-:Y:S01]  /*1d60*/  UMOV UR11, 0x40000040 ;  /* 0x40000040000b7882 */ /* 0x000fe20000000000 */
[----:B------:R-:W-:Y:S02]  /*1d70*/  WARPGROUP.DEPBAR.LE gsb0, 0x0 ;  /* 0x00008000000079c5 */ /* 0x000fe40000010000 */
[----:B------:R-:W-:Y:S04]  /*1d80*/  LDS.U8 R13, [R11+0x3800] ;  /* 0x003800000b0d7984 */ /* 0x000fe80000000000 */
[----:B------:R-:W0:Y:S04]  /*1d90*/  LDS.U8 R14, [R10+0x3800] ;  /* 0x003800000a0e7984 */ /* 0x000e280000000000 */
[----:B------:R-:W-:Y:S04]  /*1da0*/  LDS.U8 R15, [R11+0x3808] ;  /* 0x003808000b0f7984 */ /* 0x000fe80000000000 */
[----:B------:R-:W-:Y:S04]  /*1db0*/  LDS.U8 R21, [R11+0x4000] ;  /* 0x004000000b157984 */ /* 0x000fe80000000000 */
[----:B------:R-:W-:Y:S04]  /*1dc0*/  LDS.U8 R23, [R11+0x4008] ;  /* 0x004008000b177984 */ /* 0x000fe80000000000 */
[----:B------:R-:W1:Y:S04]  /*1dd0*/  LDS.U8 R22, [R10+0x3808] ;  /* 0x003808000a167984 */ /* 0x000e680000000000 */
[----:B------:R-:W2:Y:S04]  /*1de0*/  LDS.U8 R162, [R10+0x4000] ;  /* 0x004000000aa27984 */ /* 0x000ea80000000000 */
[----:B------:R-:W3:Y:S04]  /*1df0*/  LDS.U8 R170, [R10+0x4008] ;  /* 0x004008000aaa7984 */ /* 0x000ee80000000000 */
[----:B------:R-:W4:Y:S04]  /*1e00*/  LDS.U8 R20, [R9+0x3800] ;  /* 0x0038000009147984 */ /* 0x000f280000000000 */
[----:B------:R-:W4:Y:S04]  /*1e10*/  LDS.U8 R158, [R9+0x3808] ;  /* 0x00380800099e7984 */ /* 0x000f280000000000 */
[----:B------:R-:W4:Y:S04]  /*1e20*/  LDS.U8 R166, [R9+0x4000] ;  /* 0x0040000009a67984 */ /* 0x000f280000000000 */
[----:B------:R-:W4:Y:S01]  /*1e30*/  LDS.U8 R172, [R9+0x4008] ;  /* 0x0040080009ac7984 */ /* 0x000f220000000000 */
[----:B0-----:R-:W-:-:S03]  /*1e40*/  PRMT R13, R14, 0x7604, R13 ;  /* 0x000076040e0d7816 */ /* 0x001fc6000000000d */
[----:B------:R-:W0:Y:S04]  /*1e50*/  LDS.U8 R156, [R12+0x3800] ;  /* 0x003800000c9c7984 */ /* 0x000e280000000000 */
[----:B------:R-:W0:Y:S04]  /*1e60*/  LDS.U8 R160, [R12+0x3808] ;  /* 0x003808000ca07984 */ /* 0x000e280000000000 */
[----:B------:R-:W0:Y:S04]  /*1e70*/  LDS.U8 R168, [R12+0x4000] ;  /* 0x004000000ca87984 */ /* 0x000e280000000000 */
[----:B------:R-:W0:Y:S01]  /*1e80*/  LDS.U8 R174, [R12+0x4008] ;  /* 0x004008000cae7984 */ /* 0x000e220000000000 */
[----:B-1----:R-:W-:-:S02]  /*1e90*/  PRMT R15, R22, 0x7604, R15 ;  /* 0x00007604160f7816 */ /* 0x002fc4000000000f */
[----:B--2---:R-:W-:Y:S02]  /*1ea0*/  PRMT R21, R162, 0x7604, R21 ;  /* 0x00007604a2157816 */ /* 0x004fe40000000015 */
[----:B---3--:R-:W-:Y:S02]  /*1eb0*/  PRMT R23, R170, 0x7604, R23 ;  /* 0x00007604aa177816 */ /* 0x008fe40000000017 */
[----:B----4-:R-:W-:Y:S02]  /*1ec0*/  PRMT R13, R20, 0x7054, R13 ;  /* 0x00007054140d7816 */ /* 0x010fe4000000000d */
[----:B------:R-:W-:Y:S02]  /*1ed0*/  PRMT R15, R158, 0x7054, R15 ;  /* 0x000070549e0f7816 */ /* 0x000fe4000000000f */
[----:B------:R-:W-:Y:S02]  /*1ee0*/  PRMT R21, R166, 0x7054, R21 ;  /* 0x00007054a6157816 */ /* 0x000fe40000000015 */
[----:B------:R-:W-:-:S02]  /*1ef0*/  PRMT R23, R172, 0x7054, R23 ;  /* 0x00007054ac177816 */ /* 0x000fc40000000017 */
[----:B0-----:R-:W-:Y:S02]  /*1f00*/  PRMT R156, R156, 0x654, R13 ;  /* 0x000006549c9c7816 */ /* 0x001fe4000000000d */
[----:B------:R-:W-:Y:S02]  /*1f10*/  PRMT R157, R160, 0x654, R15 ;  /* 0x00000654a09d7816 */ /* 0x000fe4000000000f */
[----:B------:R-:W-:Y:S02]  /*1f20*/  PRMT R158, R168, 0x654, R21 ;  /* 0x00000654a89e7816 */ /* 0x000fe40000000015 */
[----:B------:R-:W-:-:S04]  /*1f30*/  PRMT R159, R174, 0x654, R23 ;  /* 0x00000654ae9f7816 */ /* 0x000fc80000000017 */
[----:B------:R-:W-:-:S06]  /*1f40*/  WARPGROUP.ARRIVE ;  /* 0x00000000000079c5 */ /* 0x000fcc0000000000 */
[----:B------:R-:W-:Y:S03]  /*1f50*/  QGMMA.64x256x32.F32.E4M3.E5M2 R24, R156, gdesc[UR8], R24, gsb0 ;  /* 0x03e000089c187df3 */ /* 0x000fe60008002818 */
[----:B------:R-:W-:Y:S02]  /*1f60*/  WARPGROUP.DEPBAR.LE gsb0, 0x0 ;  /* 0x00008000000079c5 */ /* 0x000fe40000010000 */
[----:B------:R-:W-:Y:S05]  /*1f70*/  @!P2 BRA `(.L_x_22) ;  /* 0x00000014009ca947 */ /* 0x000fea0003800000 */
[----:B------:R-:W-:Y:S05]  /*1f80*/  @!P0 BRA `(.L_x_23) ;  /* 0x0000000000048947 */ /* 0x000fea0003800000 */
[----:B------:R-:W-:Y:S01]  /*1f90*/  BPT.TRAP 0x1 ;  /* 0x000000040000795c */ /* 0x000fe20000300000 */
.L_x_23:
[----:B------:R-:W-:-:S05]  /*1fa0*/  IMAD.SHL.U32 R170, R3, 0x4000, RZ ;  /* 0x0000400003aa7824 */ /* 0x000fca00078e00ff */
[----:B------:R-:W-:-:S05]  /*1fb0*/  LOP3.LUT R9, R170, R5, RZ, 0xfc, !PT ;  /* 0x00000005aa097212 */ /* 0x000fca00078efcff */
[----:B------:R-:W-:Y:S01]  /*1fc0*/  IMAD.IADD R9, R0, 0x1, R9 ;  /* 0x0000000100097824 */ /* 0x000fe200078e0209 */
[----:B------:R-:W-:Y:S06]  /*1fd0*/  @P1 BRA `(.L_x_24) ;  /* 0x0000000000081947 */ /* 0x000fec0003800000 */
[----:B------:R-:W0:Y:S02]  /*1fe0*/  SYNCS.PHASECHK.TRANS64.TRYWAIT P1, [R7+URZ], R8 ;  /* 0x00000008070075a7 */ /* 0x000e24000802017f */
[----:B0-----:R-:W-:Y:S05]  /*1ff0*/  @!P1 BRA `(.L_x_25) ;  /* 0x000000c400149947 */ /* 0x001fea0003800000 */
.L_x_24:
[--C-:B------:R-:W-:Y:S01]  /*2000*/  IMAD.IADD R21, R4, 0x1, R9.reuse ;  /* 0x0000000104157824 */ /* 0x100fe200078e0209 */
[----:B0-----:R-:W-:Y:S01]  /*2010*/  LDS.U8 R7, [R9+0x800] ;  /* 0x0008000009077984 */ /* 0x001fe20000000000 */
[----:B------:R-:W-:-:S03]  /*2020*/  IMAD.IADD R23, R6, 0x1, R9 ;  /* 0x0000000106177824 */ /* 0x000fc600078e0209 */
[----:B------:R-:W0:Y:S01]  /*2030*/  LDS.U8 R8, [R21+0x800] ;  /* 0x0008000015087984 */ /* 0x000e220000000000 */
[----:B------:R-:W-:-:S03]  /*2040*/  IMAD.IADD R157, R4, 0x1, R23 ;  /* 0x00000001049d7824 */ /* 0x000fc600078e0217 */
[----:B------:R-:W-:Y:S04]  /*2050*/  LDS.U8 R11, [R9+0x808] ;  /* 0x00080800090b7984 */ /* 0x000fe80000000000 */
[----:B------:R-:W-:Y:S04]  /*2060*/  LDS.U8 R13, [R9+0x1000] ;  /* 0x00100000090d7984 */ /* 0x000fe80000000000 */
[----:B------:R1:W-:Y:S04]  /*2070*/  LDS.U8 R15, [R9+0x1008] ;  /* 0x00100800090f7984 */ /* 0x0003e80000000000 */
[----:B------:R-:W2:Y:S04]  /*2080*/  LDS.U8 R12, [R21+0x808] ;  /* 0x00080800150c7984 */ /* 0x000ea80000000000 */
[----:B------:R-:W3:Y:S01]  /*2090*/  LDS.U8 R22, [R21+0x1000] ;  /* 0x0010000015167984 */ /* 0x000ee20000000000 */
[----:B-1----:R-:W1:Y:S03]  /*20a0*/  LDC R9, c[0x0][0x28c] ;  /* 0x0000a300ff097b82 */ /* 0x002e660000000800 */
[----:B------:R-:W4:Y:S04]  /*20b0*/  LDS.U8 R158, [R21+0x1008] ;  /* 0x00100800159e7984 */ /* 0x000f280000000000 */
[----:B------:R-:W4:Y:S04]  /*20c0*/  LDS.U8 R10, [R23+0x800] ;  /* 0x00080000170a7984 */ /* 0x000f280000000000 */
[----:B------:R-:W4:Y:S04]  /*20d0*/  LDS.U8 R14, [R23+0x808] ;  /* 0x00080800170e7984 */ /* 0x000f280000000000 */
[----:B------:R-:W4:Y:S04]  /*20e0*/  LDS.U8 R156, [R23+0x1000] ;  /* 0x00100000179c7984 */ /* 0x000f280000000000 */
[----:B------:R-:W4:Y:S01]  /*20f0*/  LDS.U8 R166, [R23+0x1008] ;  /* 0x0010080017a67984 */ /* 0x000f220000000000 */
[----:B0-----:R-:W-:-:S03]  /*2100*/  PRMT R7, R8, 0x7604, R7 ;  /* 0x0000760408077816 */ /* 0x001fc60000000007 */
[----:B------:R-:W0:Y:S01]  /*2110*/  LDS.U8 R160, [R157+0x800] ;  /* 0x000800009da07984 */ /* 0x000e220000000000 */
[----:B-1----:R-:W-:-:S03]  /*2120*/  ISETP.GE.AND P1, PT, R9, 0x101, PT ;  /* 0x000001010900780c */ /* 0x002fc60003f26270 */
[----:B------:R-:W1:Y:S04]  /*2130*/  LDS.U8 R20, [R157+0x808] ;  /* 0x000808009d147984 */ /* 0x000e680000000000 */
[----:B------:R-:W1:Y:S04]  /*2140*/  LDS.U8 R162, [R157+0x1000] ;  /* 0x001000009da27984 */ /* 0x000e680000000000 */
[----:B------:R-:W1:Y:S01]  /*2150*/  LDS.U8 R168, [R157+0x1008] ;  /* 0x001008009da87984 */ /* 0x000e620000000000 */
[----:B--2---:R-:W-:Y:S02]  /*2160*/  PRMT R11, R12, 0x7604, R11 ;  /* 0x000076040c0b7816 */ /* 0x004fe4000000000b */
[----:B---3--:R-:W-:-:S02]  /*2170*/  PRMT R13, R22, 0x7604, R13 ;  /* 0x00007604160d7816 */ /* 0x008fc4000000000d */
[----:B----4-:R-:W-:Y:S02]  /*2180*/  PRMT R15, R158, 0x7604, R15 ;  /* 0x000076049e0f7816 */ /* 0x010fe4000000000f */
[----:B------:R-:W-:Y:S02]  /*2190*/  PRMT R7, R10, 0x7054, R7 ;  /* 0x000070540a077816 */ /* 0x000fe40000000007 */
[----:B------:R-:W-:Y:S02]  /*21a0*/  PRMT R11, R14, 0x7054, R11 ;  /* 0x000070540e0b7816 */ /* 0x000fe4000000000b */
[----:B------:R-:W-:Y:S02]  /*21b0*/  PRMT R13, R156, 0x7054, R13 ;  /* 0x000070549c0d7816 */ /* 0x000fe4000000000d */
[----:B------:R-:W-:Y:S02]  /*21c0*/  PRMT R15, R166, 0x7054, R15 ;  /* 0x00007054a60f7816 */ /* 0x000fe4000000000f */
[----:B0-----:R-:W-:Y:S01]  /*21d0*/  PRMT R160, R160, 0x654, R7 ;  /* 0x00000654a0a07816 */ /* 0x001fe20000000007 */
[----:B------:R-:W-:Y:S01]  /*21e0*/  IMAD.U32 R7, RZ, RZ, UR39 ;  /* 0x00000027ff077e24 */ /* 0x000fe2000f8e00ff */
[----:B-1----:R-:W-:-:S02]  /*21f0*/  PRMT R161, R20, 0x654, R11 ;  /* 0x0000065414a17816 */ /* 0x002fc4000000000b */
[----:B------:R-:W-:Y:S02]  /*2200*/  PRMT R162, R162, 0x654, R13 ;  /* 0x00000654a2a27816 */ /* 0x000fe4000000000d */
[----:B------:R-:W-:Y:S01]  /*2210*/  PRMT R163, R168, 0x654, R15 ;  /* 0x00000654a8a37816 */ /* 0x000fe2000000000f */
[----:B------:R-:W-:Y:S06]  /*2220*/  @!P1 BRA `(.L_x_26) ;  /* 0x0000000800fc9947 */ /* 0x000fec0003800000 */
[----:B------:R-:W-:Y:S01]  /*2230*/  R2UR UR4, R3 ;  /* 0x00000000030472ca */ /* 0x000fe200000e0000 */
[----:B------:R-:W-:Y:S01]  /*2240*/  UIADD3 UR5, UR40, -0x1, URZ ;  /* 0xffffffff28057890 */ /* 0x000fe2000fffe03f */
[----:B------:R-:W-:-:S05]  /*2250*/  IMAD.U32 R7, RZ, RZ, UR39 ;  /* 0x00000027ff077e24 */ /* 0x000fca000f8e00ff */
[----:B------:R-:W-:-:S08]  /*2260*/  IMAD.U32 R8, RZ, RZ, UR5 ;  /* 0x00000005ff087e24 */ /* 0x000fd0000f8e00ff */
.L_x_34:
[----:B------:R-:W-:-:S04]  /*2270*/  UIADD3 UR5, UR4, 0x1, URZ ;  /* 0x0000000104057890 */ /* 0x000fc8000fffe03f */
[----:B------:R-:W-:-:S04]  /*2280*/  UISETP.NE.AND UP0, UPT, UR5, 0x4, UPT ;  /* 0x000000040500788c */ /* 0x000fc8000bf05270 */
[----:B------:R-:W-:Y:S02]  /*2290*/  USEL UR6, URZ, 0x1, UP0 ;  /* 0x000000013f067887 */ /* 0x000fe40008000000 */
[----:B------:R-:W-:-:S04]  /*22a0*/  USEL UR5, UR5, URZ, UP0 ;  /* 0x0000003f05057287 */ /* 0x000fc80008000000 */
[----:B------:R-:W-:Y:S02]  /*22b0*/  LOP3.LUT R165, R165, UR6, RZ, 0x3c, !PT ;  /* 0x00000006a5a57c12 */ /* 0x000fe4000f8e3cff */
[----:B------:R-:W-:Y:S01]  /*22c0*/  IMAD.U32 R3, RZ, RZ, UR5 ;  /* 0x00000005ff037e24 */ /* 0x000fe2000f8e00ff */
[----:B------:R-:W-:Y:S06]  /*22d0*/  @!P0 BRA `(.L_x_27) ;  /* 0x0000000000048947 */ /* 0x000fec0003800000 */
[----:B------:R-:W-:Y:S01]  /*22e0*/  BPT.TRAP 0x1 ;  /* 0x000000040000795c */ /* 0x000fe20000300000 */
.L_x_27:
[----:B------:R-:W0:Y:S01]  /*22f0*/  S2UR UR6, SR_CgaCtaId ;  /* 0x00000000000679c3 */ /* 0x000e220000008800 */
[----:B------:R-:W-:Y:S01]  /*2300*/  UMOV UR5, 0x400 ;  /* 0x0000040000057882 */ /* 0x000fe20000000000 */
[----:B------:R-:W-:Y:S01]  /*2310*/  SHF.L.U32 R9, R165, 0x1f, RZ ;  /* 0x0000001fa5097819 */ /* 0x000fe200000006ff */
[----:B------:R-:W-:Y:S01]  /*2320*/  UMOV UR11, 0x40000040 ;  /* 0x40000040000b7882 */ /* 0x000fe20000000000 */
[----:B0-----:R-:W-:Y:S02]  /*2330*/  ULEA UR5, UR6, UR5, 0x18 ;  /* 0x0000000506057291 */ /* 0x001fe4000f8ec03f */
[----:B------:R-:W-:Y:S02]  /*2340*/  ULEA UR6, UR4, UR7, 0xb ;  /* 0x0000000704067291 */ /* 0x000fe4000f8e583f */
[----:B------:R-:W-:Y:S02]  /*2350*/  USHF.L.U32 UR4, UR4, 0xe, URZ ;  /* 0x0000000e04047899 */ /* 0x000fe4000800063f */
[----:B------:R-:W-:-:S03]  /*2360*/  IMAD.U32 R0, RZ, RZ, UR5 ;  /* 0x00000005ff007e24 */ /* 0x000fc6000f8e00ff */
[----:B------:R-:W-:Y:S01]  /*2370*/  UMOV UR10, UR6 ;  /* 0x00000006000a7c82 */ /* 0x000fe20008000000 */
[----:B------:R-:W-:Y:S01]  /*2380*/  IMAD R10, R3, 0x8, R0 ;  /* 0x00000008030a7824 */ /* 0x000fe200078e0200 */
[----:B------:R-:W-:Y:S01]  /*2390*/  LOP3.LUT R11, R5, UR4, RZ, 0xfc, !PT ;  /* 0x00000004050b7c12 */ /* 0x000fe2000f8efcff */
[----:B------:R-:W-:Y:S02]  /*23a0*/  UIADD3 UR4, UR6, 0x2, URZ ;  /* 0x0000000206047890 */ /* 0x000fe4000fffe03f */
[----:B------:R0:W1:Y:S01]  /*23b0*/  SYNCS.PHASECHK.TRANS64.TRYWAIT P1, [R10+URZ], R9 ;  /* 0x000000090a0075a7 */ /* 0x000062000802017f */
[----:B------:R-:W-:Y:S01]  /*23c0*/  WARPGROUP.ARRIVE ;  /* 0x00000000000079c5 */ /* 0x000fe20000000000 */
[----:B------:R-:W-:-:S04]  /*23d0*/  IMAD.IADD R167, R0, 0x1, R11 ;  /* 0x0000000100a77824 */ /* 0x000fc800078e020b */
[--C-:B------:R-:W-:Y:S01]  /*23e0*/  IMAD.IADD R169, R4, 0x1, R167.reuse ;  /* 0x0000000104a97824 */ /* 0x100fe200078e02a7 */
[----:B------:R-:W-:Y:S01]  /*23f0*/  QGMMA.64x256x32.F32.E4M3.E5M2 R24, R160, gdesc[UR8], R24, gsb0 ;  /* 0x03e00008a0187df3 */ /* 0x000fe20008002818 */
[----:B------:R-:W-:Y:S01]  /*2400*/  IMAD.IADD R171, R6, 0x1, R167 ;  /* 0x0000000106ab7824 */ /* 0x000fe200078e02a7 */
[----:B------:R-:W-:Y:S01]  /*2410*/  UMOV UR10, UR4 ;  /* 0x00000004000a7c82 */ /* 0x000fe20008000000 */
[----:B------:R-:W-:Y:S02]  /*2420*/  UMOV UR11, 0x40000040 ;  /* 0x40000040000b7882 */ /* 0x000fe40000000000 */
[----:B------:R-:W-:Y:S01]  /*2430*/  IMAD.IADD R173, R4, 0x1, R171 ;  /* 0x0000000104ad7824 */ /* 0x000fe200078e02ab */
[----:B------:R-:W-:Y:S02]  /*2440*/  WARPGROUP.DEPBAR.LE gsb0, 0x0 ;  /* 0x00008000000079c5 */ /* 0x000fe40000010000 */
[----:B------:R-:W-:Y:S04]  /*2450*/  LDS.U8 R11, [R167+0x1800] ;  /* 0x00180000a70b7984 */ /* 0x000fe80000000000 */
[----:B------:R-:W2:Y:S04]  /*2460*/  LDS.U8 R12, [R169+0x1800] ;  /* 0x00180000a90c7984 */ /* 0x000ea80000000000 */
[----:B------:R-:W-:Y:S04]  /*2470*/  LDS.U8 R13, [R167+0x1808] ;  /* 0x00180800a70d7984 */ /* 0x000fe80000000000 */
[----:B------:R-:W3:Y:S04]  /*2480*/  LDS.U8 R20, [R169+0x1808] ;  /* 0x00180800a9147984 */ /* 0x000ee80000000000 */
[----:B------:R-:W-:Y:S04]  /*2490*/  LDS.U8 R15, [R167+0x2000] ;  /* 0x00200000a70f7984 */ /* 0x000fe80000000000 */
[----:B------:R-:W4:Y:S04]  /*24a0*/  LDS.U8 R158, [R169+0x2000] ;  /* 0x00200000a99e7984 */ /* 0x000f280000000000 */
[----:B------:R-:W-:Y:S04]  /*24b0*/  LDS.U8 R23, [R167+0x2008] ;  /* 0x00200800a7177984 */ /* 0x000fe80000000000 */
[----:B------:R-:W0:Y:S04]  /*24c0*/  LDS.U8 R166, [R169+0x2008] ;  /* 0x00200800a9a67984 */ /* 0x000e280000000000 */
[----:B------:R-:W1:Y:S04]  /*24d0*/  LDS.U8 R14, [R171+0x1800] ;  /* 0x00180000ab0e7984 */ /* 0x000e680000000000 */
[----:B------:R-:W1:Y:S04]  /*24e0*/  LDS.U8 R22, [R171+0x1808] ;  /* 0x00180800ab167984 */ /* 0x000e680000000000 */
[----:B------:R-:W1:Y:S04]  /*24f0*/  LDS.U8 R162, [R171+0x2000] ;  /* 0x00200000aba27984 */ /* 0x000e680000000000 */
[----:B------:R-:W1:Y:S01]  /*2500*/  LDS.U8 R168, [R171+0x2008] ;  /* 0x00200800aba87984 */ /* 0x000e620000000000 */
[----:B--2---:R-:W-:-:S03]  /*2510*/  PRMT R11, R12, 0x7604, R11 ;  /* 0x000076040c0b7816 */ /* 0x004fc6000000000b */
[----:B------:R-:W2:Y:S04]  /*2520*/  LDS.U8 R160, [R173+0x1800] ;  /* 0x00180000ada07984 */ /* 0x000ea80000000000 */
[----:B------:R-:W2:Y:S01]  /*2530*/  LDS.U8 R156, [R173+0x1808] ;  /* 0x00180800ad9c7984 */ /* 0x000ea20000000000 */
[----:B---3--:R-:W-:-:S03]  /*2540*/  PRMT R13, R20, 0x7604, R13 ;  /* 0x00007604140d7816 */ /* 0x008fc6000000000d */
[----:B------:R-:W3:Y:S04]  /*2550*/  LDS.U8 R21, [R173+0x2000] ;  /* 0x00200000ad157984 */ /* 0x000ee80000000000 */
[----:B------:R-:W3:Y:S01]  /*2560*/  LDS.U8 R170, [R173+0x2008] ;  /* 0x00200800adaa7984 */ /* 0x000ee20000000000 */
[----:B----4-:R-:W-:Y:S02]  /*2570*/  PRMT R15, R158, 0x7604, R15 ;  /* 0x000076049e0f7816 */ /* 0x010fe4000000000f */
[----:B0-----:R-:W-:Y:S02]  /*2580*/  PRMT R23, R166, 0x7604, R23 ;  /* 0x00007604a6177816 */ /* 0x001fe40000000017 */
[----:B-1----:R-:W-:Y:S02]  /*2590*/  PRMT R11, R14, 0x7054, R11 ;  /* 0x000070540e0b7816 */ /* 0x002fe4000000000b */
[----:B------:R-:W-:-:S02]  /*25a0*/  PRMT R13, R22, 0x7054, R13 ;  /* 0x00007054160d7816 */ /* 0x000fc4000000000d */
[----:B------:R-:W-:Y:S02]  /*25b0*/  PRMT R162, R162, 0x7054, R15 ;  /* 0x00007054a2a27816 */ /* 0x000fe4000000000f */
[----:B------:R-:W-:Y:S02]  /*25c0*/  PRMT R23, R168, 0x7054, R23 ;  /* 0x00007054a8177816 */ /* 0x000fe40000000017 */
[----:B--2---:R-:W-:Y:S02]  /*25d0*/  PRMT R160, R160, 0x654, R11 ;  /* 0x00000654a0a07816 */ /* 0x004fe4000000000b */
[----:B------:R-:W-:Y:S02]  /*25e0*/  PRMT R161, R156, 0x654, R13 ;  /* 0x000006549ca17816 */ /* 0x000fe4000000000d */
[----:B---3--:R-:W-:Y:S02]  /*25f0*/  PRMT R162, R21, 0x654, R162 ;  /* 0x0000065415a27816 */ /* 0x008fe400000000a2 */
[----:B------:R-:W-:-:S04]  /*2600*/  PRMT R163, R170, 0x654, R23 ;  /* 0x00000654aaa37816 */ /* 0x000fc80000000017 */
[----:B------:R-:W-:-:S06]  /*2610*/  WARPGROUP.ARRIVE ;  /* 0x00000000000079c5 */ /* 0x000fcc0000000000 */
[----:B------:R-:W-:Y:S03]  /*2620*/  QGMMA.64x256x32.F32.E4M3.E5M2 R24, R160, gdesc[UR8], R24, gsb0 ;  /* 0x03e00008a0187df3 */ /* 0x000fe60008002818 */
        /* <DEDUP_REMOVED lines=28> */
[----:B------:R-:W-:Y:S01]  /*27f0*/  PRMT R159, R172, 0x654, R21 ;  /* 0x00000654ac9f7816 */ /* 0x000fe20000000015 */
[----:B------:R-:W-:Y:S06]  /*2800*/  @!P0 BRA `(.L_x_28) ;  /* 0x0000000000048947 */ /* 0x000fec0003800000 */
[----:B------:R-:W-:Y:S01]  /*2810*/  BPT.TRAP 0x1 ;  /* 0x000000040000795c */ /* 0x000fe20000300000 */
.L_x_28:
[----:B------:R-:W-:Y:S01]  /*2820*/  IMAD R11, R7, 0x8, R0 ;  /* 0x00000008070b7824 */ /* 0x000fe200078e0200 */
[----:B------:R-:W-:-:S03]  /*2830*/  ISETP.GT.U32.AND P2, PT, R19, 0x1, PT ;  /* 0x000000011300780c */ /* 0x000fc60003f44070 */
[----:B------:R-:W-:-:S05]  /*2840*/  VIADD R11, R11, 0x20 ;  /* 0x000000200b0b7836 */ /* 0x000fca0000000000 */
[----:B------:R-:W-:-:S04]  /*2850*/  PRMT R11, RZ, 0x654, R11 ;  /* 0x00000654ff0b7816 */ /* 0x000fc8000000000b */
[----:B------:R0:W-:Y:S01]  /*2860*/  SYNCS.ARRIVE.TRANS64.RED.A1T0 RZ, [R11+URZ], RZ ;  /* 0x000000ff0bff79a7 */ /* 0x0001e2000810043f */
[----:B------:R-:W-:Y:S05]  /*2870*/  @P2 BRA `(.L_x_29) ;  /* 0x0000000000042947 */ /* 0x000fea0003800000 */
[----:B------:R-:W-:Y:S01]  /*2880*/  BPT.TRAP 0x1 ;  /* 0x000000040000795c */ /* 0x000fe20000300000 */
.L_x_29:
[----:B------:R-:W-:Y:S01]  /*2890*/  UIADD3 UR4, UR6, 0x4, URZ ;  /* 0x0000000406047890 */ /* 0x000fe2000fffe03f */
[----:B------:R-:W-:Y:S01]  /*28a0*/  WARPGROUP.ARRIVE ;  /* 0x00000000000079c5 */ /* 0x000fe20000000000 */
[----:B------:R-:W-:Y:S01]  /*28b0*/  UMOV UR11, 0x40000040 ;  /* 0x40000040000b7882 */ /* 0x000fe20000000000 */
[----:B------:R-:W-:-:S04]  /*28c0*/  VIADD R7, R7, 0x1 ;  /* 0x0000000107077836 */ /* 0x000fc80000000000 */
[----:B------:R-:W-:Y:S01]  /*28d0*/  UMOV UR10, UR4 ;  /* 0x00000004000a7c82 */ /* 0x000fe20008000000 */
[C---:B------:R-:W-:Y:S01]  /*28e0*/  ISETP.NE.AND P2, PT, R7.reuse, 0x4, PT ;  /* 0x000000040700780c */ /* 0x040fe20003f45270 */
[----:B------:R-:W-:Y:S03]  /*28f0*/  QGMMA.64x256x32.F32.E4M3.E5M2 R24, R156, gdesc[UR8], R24, gsb0 ;  /* 0x03e000089c187df3 */ /* 0x000fe60008002818 */
[----:B------:R-:W-:Y:S01]  /*2900*/  SEL R7, R7, RZ, P2 ;  /* 0x000000ff07077207 */ /* 0x000fe20001000000 */
[----:B------:R-:W-:Y:S02]  /*2910*/  WARPGROUP.DEPBAR.LE gsb0, 0x0 ;  /* 0x00008000000079c5 */ /* 0x000fe40000010000 */
[----:B------:R-:W-:Y:S04]  /*2920*/  LDS.U8 R13, [R167+0x3808] ;  /* 0x00380800a70d7984 */ /* 0x000fe80000000000 */
[----:B------:R-:W1:Y:S04]  /*2930*/  LDS.U8 R20, [R169+0x3808] ;  /* 0x00380800a9147984 */ /* 0x000e680000000000 */
[----:B0-----:R-:W-:Y:S04]  /*2940*/  LDS.U8 R11, [R167+0x3800] ;  /* 0x00380000a70b7984 */ /* 0x001fe80000000000 */
[----:B------:R-:W0:Y:S04]  /*2950*/  LDS.U8 R12, [R169+0x3800] ;  /* 0x00380000a90c7984 */ /* 0x000e280000000000 */
        /* <DEDUP_REMOVED lines=8> */
[----:B-1----:R-:W-:-:S03]  /*29e0*/  PRMT R13, R20, 0x7604, R13 ;  /* 0x00007604140d7816 */ /* 0x002fc6000000000d */
[----:B------:R-:W1:Y:S04]  /*29f0*/  LDS.U8 R158, [R173+0x3808] ;  /* 0x00380800ad9e7984 */ /* 0x000e680000000000 */
[----:B------:R-:W1:Y:S01]  /*2a00*/  LDS.U8 R156, [R173+0x3800] ;  /* 0x00380000ad9c7984 */ /* 0x000e620000000000 */
[----:B0-----:R-:W-:-:S03]  /*2a10*/  PRMT R11, R12, 0x7604, R11 ;  /* 0x000076040c0b7816 */ /* 0x001fc6000000000b */
[----:B------:R-:W0:Y:S04]  /*2a20*/  LDS.U8 R166, [R173+0x4000] ;  /* 0x00400000ada67984 */ /* 0x000e280000000000 */
[----:B------:R-:W0:Y:S01]  /*2a30*/  LDS.U8 R172, [R173+0x4008] ;  /* 0x00400800adac7984 */ /* 0x000e220000000000 */
[----:B--2---:R-:W-:Y:S02]  /*2a40*/  PRMT R15, R160, 0x7604, R15 ;  /* 0x00007604a00f7816 */ /* 0x004fe4000000000f */
[----:B---3--:R-:W-:Y:S02]  /*2a50*/  PRMT R21, R168, 0x7604, R21 ;  /* 0x00007604a8157816 */ /* 0x008fe40000000015 */
[----:B----4-:R-:W-:Y:S02]  /*2a60*/  PRMT R13, R22, 0x7054, R13 ;  /* 0x00007054160d7816 */ /* 0x010fe4000000000d */
[----:B------:R-:W-:-:S02]  /*2a70*/  PRMT R11, R14, 0x7054, R11 ;  /* 0x000070540e0b7816 */ /* 0x000fc4000000000b */
[----:B------:R-:W-:Y:S02]  /*2a80*/  PRMT R15, R162, 0x7054, R15 ;  /* 0x00007054a20f7816 */ /* 0x000fe4000000000f */
[----:B------:R-:W-:Y:S02]  /*2a90*/  PRMT R21, R170, 0x7054, R21 ;  /* 0x00007054aa157816 */ /* 0x000fe40000000015 */
[----:B-1----:R-:W-:Y:S02]  /*2aa0*/  PRMT R157, R158, 0x654, R13 ;  /* 0x000006549e9d7816 */ /* 0x002fe4000000000d */
[----:B------:R-:W-:Y:S02]  /*2ab0*/  PRMT R156, R156, 0x654, R11 ;  /* 0x000006549c9c7816 */ /* 0x000fe4000000000b */
[----:B0-----:R-:W-:Y:S02]  /*2ac0*/  PRMT R158, R166, 0x654, R15 ;  /* 0x00000654a69e7816 */ /* 0x001fe4000000000f */
[----:B------:R-:W-:Y:S01]  /*2ad0*/  PRMT R159, R172, 0x654, R21 ;  /* 0x00000654ac9f7816 */ /* 0x000fe20000000015 */
[----:B------:R-:W-:Y:S06]  /*2ae0*/  @!P0 BRA `(.L_x_30) ;  /* 0x0000000000048947 */ /* 0x000fec0003800000 */
[----:B------:R-:W-:Y:S01]  /*2af0*/  BPT.TRAP 0x1 ;  /* 0x000000040000795c */ /* 0x000fe20000300000 */
.L_x_30:
[----:B------:R-:W-:Y:S01]  /*2b00*/  IMAD.SHL.U32 R170, R3, 0x4000, RZ ;  /* 0x0000400003aa7824 */ /* 0x000fe200078e00ff */
[----:B------:R-:W-:Y:S04]  /*2b10*/  BSSY B0, `(.L_x_31) ;  /* 0x0000006000007945 */ /* 0x000fe80003800000 */
[----:B------:R-:W-:-:S05]  /*2b20*/  LOP3.LUT R11, R170, R5, RZ, 0xfc, !PT ;  /* 0x00000005aa0b7212 */ /* 0x000fca00078efcff */
[----:B------:R-:W-:Y:S01]  /*2b30*/  IMAD.IADD R21, R0, 0x1, R11 ;  /* 0x0000000100157824 */ /* 0x000fe200078e020b */
[----:B------:R-:W-:Y:S06]  /*2b40*/  @P1 BRA `(.L_x_32) ;  /* 0x0000000000081947 */ /* 0x000fec0003800000 */
[----:B------:R-:W0:Y:S02]  /*2b50*/  SYNCS.PHASECHK.TRANS64.TRYWAIT P1, [R10+URZ], R9 ;  /* 0x000000090a0075a7 */ /* 0x000e24000802017f */
[----:B0-----:R-:W-:Y:S05]  /*2b60*/  @!P1 BRA `(.L_x_33) ;  /* 0x000000b8004c9947 */ /* 0x001fea0003800000 */
.L_x_32:
[----:B------:R-:W-:Y:S05]  /*2b70*/  BSYNC B0 ;  /* 0x0000000000007941 */ /* 0x000fea0003800000 */
.L_x_31:
[--C-:B------:R-:W-:Y:S01]  /*2b80*/  IMAD.IADD R23, R4, 0x1, R21.reuse ;  /* 0x0000000104177824 */ /* 0x100fe200078e0215 */
[----:B0-----:R-:W-:Y:S01]  /*2b90*/  LDS.U8 R9, [R21+0x800] ;  /* 0x0008000015097984 */ /* 0x001fe20000000000 */
[----:B------:R-:W-:Y:S01]  /*2ba0*/  IMAD.IADD R161, R6, 0x1, R21 ;  /* 0x0000000106a17824 */ /* 0x000fe200078e0215 */
[----:B------:R-:W-:Y:S05]  /*2bb0*/  WARPSYNC.ALL ;  /* 0x0000000000007948 */ /* 0x000fea0003800000 */
[----:B------:R-:W-:Y:S01]  /*2bc0*/  LDS.U8 R11, [R21+0x808] ;  /* 0x00080800150b7984 */ /* 0x000fe20000000000 */
[----:B------:R-:W-:-:S03]  /*2bd0*/  IMAD.IADD R163, R4, 0x1, R161 ;  /* 0x0000000104a37824 */ /* 0x000fc600078e02a1 */
[----:B------:R-:W-:Y:S04]  /*2be0*/  LDS.U8 R13, [R21+0x1000] ;  /* 0x00100000150d7984 */ /* 0x000fe80000000000 */
[----:B------:R-:W-:Y:S04]  /*2bf0*/  LDS.U8 R15, [R21+0x1008] ;  /* 0x00100800150f7984 */ /* 0x000fe80000000000 */
[----:B------:R-:W0:Y:S04]  /*2c00*/  LDS.U8 R10, [R23+0x800] ;  /* 0x00080000170a7984 */ /* 0x000e280000000000 */
[----:B------:R-:W1:Y:S04]  /*2c10*/  LDS.U8 R14, [R23+0x808] ;  /* 0x00080800170e7984 */ /* 0x000e680000000000 */
[----:B------:R-:W2:Y:S04]  /*2c20*/  LDS.U8 R162, [R23+0x1000] ;  /* 0x0010000017a27984 */ /* 0x000ea80000000000 */
[----:B------:R-:W3:Y:S04]  /*2c30*/  LDS.U8 R172, [R23+0x1008] ;  /* 0x0010080017ac7984 */ /* 0x000ee80000000000 */
[----:B------:R-:W4:Y:S04]  /*2c40*/  LDS.U8 R12, [R161+0x800] ;  /* 0x00080000a10c7984 */ /* 0x000f280000000000 */
[----:B------:R-:W4:Y:S04]  /*2c50*/  LDS.U8 R20, [R161+0x808] ;  /* 0x00080800a1147984 */ /* 0x000f280000000000 */
[----:B------:R-:W4:Y:S04]  /*2c60*/  LDS.U8 R166, [R161+0x1000] ;  /* 0x00100000a1a67984 */ /* 0x000f280000000000 */
[----:B------:R-:W4:Y:S04]  /*2c70*/  LDS.U8 R174, [R161+0x1008] ;  /* 0x00100800a1ae7984 */ /* 0x000f280000000000 */
[----:B------:R-:W4:Y:S04]  /*2c80*/  LDS.U8 R160, [R163+0x800] ;  /* 0x00080000a3a07984 */ /* 0x000f280000000000 */
[----:B------:R-:W4:Y:S04]  /*2c90*/  LDS.U8 R22, [R163+0x808] ;  /* 0x00080800a3167984 */ /* 0x000f280000000000 */
[----:B------:R-:W4:Y:S01]  /*2ca0*/  LDS.U8 R168, [R163+0x1000] ;  /* 0x00100000a3a87984 */ /* 0x000f220000000000 */
[----:B0-----:R-:W-:-:S03]  /*2cb0*/  PRMT R9, R10, 0x7604, R9 ;  /* 0x000076040a097816 */ /* 0x001fc60000000009 */
[----:B------:R-:W0:Y:S01]  /*2cc0*/  LDS.U8 R176, [R163+0x1008] ;  /* 0x00100800a3b07984 */ /* 0x000e220000000000 */
[----:B-1----:R-:W-:Y:S02]  /*2cd0*/  PRMT R11, R14, 0x7604, R11 ;  /* 0x000076040e0b7816 */ /* 0x002fe4000000000b */
[----:B--2---:R-:W-:Y:S02]  /*2ce0*/  PRMT R13, R162, 0x7604, R13 ;  /* 0x00007604a20d7816 */ /* 0x004fe4000000000d */
[----:B---3--:R-:W-:Y:S02]  /*2cf0*/  PRMT R15, R172, 0x7604, R15 ;  /* 0x00007604ac0f7816 */ /* 0x008fe4000000000f */
[----:B----4-:R-:W-:Y:S02]  /*2d00*/  PRMT R9, R12, 0x7054, R9 ;  /* 0x000070540c097816 */ /* 0x010fe40000000009 */
[----:B------:R-:W-:Y:S02]  /*2d10*/  PRMT R11, R20, 0x7054, R11 ;  /* 0x00007054140b7816 */ /* 0x000fe4000000000b */
[----:B------:R-:W-:-:S02]  /*2d20*/  PRMT R13, R166, 0x7054, R13 ;  /* 0x00007054a60d7816 */ /* 0x000fc4000000000d */
[----:B------:R-:W-:Y:S02]  /*2d30*/  PRMT R15, R174, 0x7054, R15 ;  /* 0x00007054ae0f7816 */ /* 0x000fe4000000000f */
[----:B------:R-:W-:Y:S02]  /*2d40*/  PRMT R160, R160, 0x654, R9 ;  /* 0x00000654a0a07816 */ /* 0x000fe40000000009 */
[----:B------:R-:W-:Y:S02]  /*2d50*/  PRMT R161, R22, 0x654, R11 ;  /* 0x0000065416a17816 */ /* 0x000fe4000000000b */
[----:B------:R-:W-:Y:S02]  /*2d60*/  PRMT R162, R168, 0x654, R13 ;  /* 0x00000654a8a27816 */ /* 0x000fe4000000000d */
[----:B0-----:R-:W-:Y:S01]  /*2d70*/  PRMT R163, R176, 0x654, R15 ;  /* 0x00000654b0a37816 */ /* 0x001fe2000000000f */
[----:B------:R-:W-:Y:S01]  /*2d80*/  UIADD3 UR4, UR6, 0x6, URZ ;  /* 0x0000000606047890 */ /* 0x000fe2000fffe03f */
[----:B------:R-:W-:Y:S01]  /*2d90*/  WARPGROUP.ARRIVE ;  /* 0x00000000000079c5 */ /* 0x000fe20000000000 */
[----:B------:R-:W-:Y:S01]  /*2da0*/  UMOV UR11, 0x40000040 ;  /* 0x40000040000b7882 */ /* 0x000fe20000000000 */
[C---:B------:R-:W-:Y:S01]  /*2db0*/  ISETP.GT.AND P1, PT, R8.reuse, 0x2, PT ;  /* 0x000000020800780c */ /* 0x040fe20003f24270 */
[----:B------:R-:W-:-:S03]  /*2dc0*/  VIADD R8, R8, 0xffffffff ;  /* 0xffffffff08087836 */ /* 0x000fc60000000000 */
[----:B------:R-:W-:Y:S01]  /*2dd0*/  UMOV UR10, UR4 ;  /* 0x00000004000a7c82 */ /* 0x000fe20008000000 */
[----:B------:R-:W-:Y:S01]  /*2de0*/  R2UR UR4, R3 ;  /* 0x00000000030472ca */ /* 0x000fe200000e0000 */
[----:B------:R-:W-:Y:S03]  /*2df0*/  QGMMA.64x256x32.F32.E4M3.E5M2 R24, R156, gdesc[UR8], R24, gsb0 ;  /* 0x03e000089c187df3 */ /* 0x000fe60008002818 */
[----:B------:R-:W-:-:S04]  /*2e00*/  WARPGROUP.DEPBAR.LE gsb0, 0x0 ;  /* 0x00008000000079c5 */ /* 0x000fc80000010000 */
[----:B------:R-:W-:Y:S07]  /*2e10*/  @P1 BRA `(.L_x_34) ;  /* 0xfffffff400141947 */ /* 0x000fee000383ffff */
.L_x_26:
[----:B------:R-:W-:Y:S01]  /*2e20*/  IMAD.MOV.U32 R9, RZ, RZ, 0x40000040 ;  /* 0x40000040ff097424 */ /* 0x000fe200078e00ff */
[----:B------:R-:W-:Y:S01]  /*2e30*/  LEA R8, R3, UR7, 0xb ;  /* 0x0000000703087c11 */ /* 0x000fe2000f8e58ff */
[----:B------:R-:W-:Y:S01]  /*2e40*/  WARPGROUP.ARRIVE ;  /* 0x00000000000079c5 */ /* 0x000fe20000000000 */
[----:B------:R-:W-:Y:S01]  /*2e50*/  IADD3 R23, R0, R170, R5 ;  /* 0x000000aa00177210 */ /* 0x000fe20007ffe005 */
[----:B------:R-:W-:Y:S01]  /*2e60*/  IMAD.MOV.U32 R5, RZ, RZ, 0x40000040 ;  /* 0x40000040ff057424 */ /* 0x000fe200078e00ff */
[----:B------:R-:W-:Y:S02]  /*2e70*/  R2UR UR6, R8 ;  /* 0x00000000080672ca */ /* 0x000fe400000e0000 */
[----:B------:R-:W-:-:S13]  /*2e80*/  R2UR UR7, R9 ;  /* 0x00000000090772ca */ /* 0x000fda00000e0000 */
[----:B------:R-:W-:Y:S01]  /*2e90*/  QGMMA.64x256x32.F32.E4M3.E5M2 R24, R160, gdesc[UR4], R24, gsb0 ;  /* 0x03e00004a0187df3 */ /* 0x000fe20008002818 */
[----:B------:R-:W-:Y:S02]  /*2ea0*/  R2UR UR7, R5 ;  /* 0x00000000050772ca */ /* 0x000fe400000e0000 */
[----:B------:R-:W-:Y:S02]  /*2eb0*/  WARPGROUP.DEPBAR.LE gsb0, 0x0 ;  /* 0x00008000000079c5 */ /* 0x000fe40000010000 */
[--C-:B------:R-:W-:Y:S01]  /*2ec0*/  IMAD.IADD R161, R4, 0x1, R23.reuse ;  /* 0x0000000104a17824 */ /* 0x100fe200078e0217 */
[----:B------:R-:W-:Y:S01]  /*2ed0*/  LDS.U8 R3, [R23+0x1800] ;  /* 0x0018000017037984 */ /* 0x000fe20000000000 */
[----:B------:R-:W-:-:S03]  /*2ee0*/  IMAD.IADD R163, R6, 0x1, R23 ;  /* 0x0000000106a37824 */ /* 0x000fc600078e0217 */
[----:B------:R-:W-:Y:S01]  /*2ef0*/  LDS.U8 R11, [R23+0x1808] ;  /* 0x00180800170b7984 */ /* 0x000fe20000000000 */
[----:B------:R-:W-:Y:S02]  /*2f00*/  IMAD.IADD R165, R4, 0x1, R163 ;  /* 0x0000000104a57824 */ /* 0x000fe400078e02a3 */
[----:B------:R-:W-:Y:S01]  /*2f10*/  VIADD R4, R8, 0x2 ;  /* 0x0000000208047836 */ /* 0x000fe20000000000 */
[----:B------:R-:W-:Y:S04]  /*2f20*/  LDS.U8 R13, [R23+0x2000] ;  /* 0x00200000170d7984 */ /* 0x000fe80000000000 */
[----:B------:R-:W-:Y:S01]  /*2f30*/  LDS.U8 R21, [R23+0x2008] ;  /* 0x0020080017157984 */ /* 0x000fe20000000000 */
[----:B------:R-:W-:-:S03]  /*2f40*/  R2UR UR6, R4 ;  /* 0x00000000040672ca */ /* 0x000fc600000e0000 */
        /* <DEDUP_REMOVED lines=23> */
[----:B0-----:R-:W-:-:S04]  /*30c0*/  PRMT R159, R166, 0x654, R21 ;  /* 0x00000654a69f7816 */ /* 0x001fc80000000015 */
[----:B------:R-:W-:-:S06]  /*30d0*/  WARPGROUP.ARRIVE ;  /* 0x00000000000079c5 */ /* 0x000fcc0000000000 */
[----:B------:R-:W-:Y:S03]  /*30e0*/  QGMMA.64x256x32.F32.E4M3.E5M2 R24, R156, gdesc[UR4], R24, gsb0 ;  /* 0x03e000049c187df3 */ /* 0x000fe60008002818 */
[----:B------:R-:W-:Y:S02]  /*30f0*/  WARPGROUP.DEPBAR.LE gsb0, 0x0 ;  /* 0x00008000000079c5 */ /* 0x000fe40000010000 */
[----:B------:R-:W-:Y:S04]  /*3100*/  LDS.U8 R3, [R23+0x2800] ;  /* 0x0028000017037984 */ /* 0x000fe80000000000 */
[----:B------:R-:W-:Y:S04]  /*3110*/  LDS.U8 R5, [R23+0x2808] ;  /* 0x0028080017057984 */ /* 0x000fe80000000000 */
        /* <DEDUP_REMOVED lines=26> */
[----:B------:R-:W-:Y:S06]  /*32c0*/  @!P0 BRA `(.L_x_35) ;  /* 0x0000000000048947 */ /* 0x000fec0003800000 */
[----:B------:R-:W-:Y:S01]  /*32d0*/  BPT.TRAP 0x1 ;  /* 0x000000040000795c */ /* 0x000fe20000300000 */
.L_x_35:
[----:B------:R-:W-:Y:S01]  /*32e0*/  IMAD R7, R7, 0x8, R0 ;  /* 0x0000000807077824 */ /* 0x000fe200078e0200 */
[----:B------:R-:W-:-:S03]  /*32f0*/  ISETP.GT.U32.AND P1, PT, R19, 0x1, PT ;  /* 0x000000011300780c */ /* 0x000fc60003f24070 */
[----:B------:R-:W-:-:S05]  /*3300*/  VIADD R7, R7, 0x20 ;  /* 0x0000002007077836 */ /* 0x000fca0000000000 */
[----:B------:R-:W-:-:S04]  /*3310*/  PRMT R7, RZ, 0x654, R7 ;  /* 0x00000654ff077816 */ /* 0x000fc80000000007 */
[----:B------:R0:W-:Y:S01]  /*3320*/  SYNCS.ARRIVE.TRANS64.RED.A1T0 RZ, [R7+URZ], RZ ;  /* 0x000000ff07ff79a7 */ /* 0x0001e2000810043f */
[----:B------:R-:W-:Y:S05]  /*3330*/  @P1 BRA `(.L_x_36) ;  /* 0x0000000000041947 */ /* 0x000fea0003800000 */
[----:B------:R-:W-:Y:S01]  /*3340*/  BPT.TRAP 0x1 ;  /* 0x000000040000795c */ /* 0x000fe20000300000 */
.L_x_36:
[C---:B------:R-:W-:Y:S01]  /*3350*/  VIADD R4, R8.reuse, 0x4 ;  /* 0x0000000408047836 */ /* 0x040fe20000000000 */
[----:B------:R-:W-:Y:S01]  /*3360*/  WARPGROUP.ARRIVE ;  /* 0x00000000000079c5 */ /* 0x000fe20000000000 */
[----:B------:R-:W-:Y:S02]  /*3370*/  IMAD.MOV.U32 R5, RZ, RZ, 0x40000040 ;  /* 0x40000040ff057424 */ /* 0x000fe400078e00ff */
[----:B------:R-:W-:Y:S01]  /*3380*/  VIADD R8, R8, 0x6 ;  /* 0x0000000608087836 */ /* 0x000fe20000000000 */
[----:B------:R-:W-:Y:S01]  /*3390*/  R2UR UR6, R4 ;  /* 0x00000000040672ca */ /* 0x000fe200000e0000 */
[----:B------:R-:W-:Y:S01]  /*33a0*/  IMAD.MOV.U32 R9, RZ, RZ, 0x40000040 ;  /* 0x40000040ff097424 */ /* 0x000fe200078e00ff */
[----:B------:R-:W-:-:S13]  /*33b0*/  R2UR UR7, R5 ;  /* 0x00000000050772ca */ /* 0x000fda00000e0000 */
[----:B------:R-:W-:Y:S01]  /*33c0*/  QGMMA.64x256x32.F32.E4M3.E5M2 R24, R156, gdesc[UR4], R24, gsb0 ;  /* 0x03e000049c187df3 */ /* 0x000fe20008002818 */
[----:B------:R-:W-:Y:S02]  /*33d0*/  R2UR UR6, R8 ;  /* 0x00000000080672ca */ /* 0x000fe400000e0000 */
[----:B------:R-:W-:Y:S01]  /*33e0*/  R2UR UR7, R9 ;  /* 0x00000000090772ca */ /* 0x000fe200000e0000 */
[----:B------:R-:W-:Y:S02]  /*33f0*/  WARPGROUP.DEPBAR.LE gsb0, 0x0 ;  /* 0x00008000000079c5 */ /* 0x000fe40000010000 */
[----:B------:R-:W-:Y:S04]  /*3400*/  LDS.U8 R3, [R23+0x3800] ;  /* 0x0038000017037984 */ /* 0x000fe80000000000 */
[----:B------:R-:W-:Y:S04]  /*3410*/  LDS.U8 R5, [R23+0x3808] ;  /* 0x0038080017057984 */ /* 0x000fe80000000000 */
[----:B0-----:R-:W-:Y:S04]  /*3420*/  LDS.U8 R7, [R23+0x4000] ;  /* 0x0040000017077984 */ /* 0x001fe80000000000 */
        /* <DEDUP_REMOVED lines=28> */
.L_x_22:
[----:B------:R-:W-:Y:S05]  /*35f0*/  @!P0 BRA `(.L_x_37) ;  /* 0x0000000000048947 */ /* 0x000fea0003800000 */
[----:B------:R-:W-:Y:S01]  /*3600*/  BPT.TRAP 0x1 ;  /* 0x000000040000795c */ /* 0x000fe20000300000 */
.L_x_37:
[----:B------:R-:W-:Y:S01]  /*3610*/  UIADD3 UR39, UR40, UR39, URZ ;  /* 0x0000002728277290 */ /* 0x000fe2000fffe03f */
[----:B------:R-:W-:-:S03]  /*3620*/  ISETP.GT.U32.AND P0, PT, R19, 0x1, PT ;  /* 0x000000011300780c */ /* 0x000fc60003f04070 */
[----:B------:R-:W-:-:S04]  /*3630*/  ULEA UR4, UR39, 0xfffffff8, 0x3 ;  /* 0xfffffff827047891 */ /* 0x000fc8000f8e183f */
[----:B------:R-:W-:-:S06]  /*3640*/  ULOP3.LUT UR4, UR4, 0x18, URZ, 0xc0, !UPT ;  /* 0x0000001804047892 */ /* 0x000fcc000f8ec03f */
[----:B------:R-:W-:-:S05]  /*3650*/  IMAD.U32 R3, RZ, RZ, UR4 ;  /* 0x00000004ff037e24 */ /* 0x000fca000f8e00ff */
[----:B------:R-:W-:-:S04]  /*3660*/  IADD3 R0, R0, 0x20, R3 ;  /* 0x0000002000007810 */ /* 0x000fc80007ffe003 */
[----:B------:R-:W-:-:S04]  /*3670*/  PRMT R0, RZ, 0x654, R0 ;  /* 0x00000654ff007816 */ /* 0x000fc80000000000 */
[----:B------:R0:W-:Y:S01]  /*3680*/  SYNCS.ARRIVE.TRANS64.RED.A1T0 RZ, [R0+URZ], RZ ;  /* 0x000000ff00ff79a7 */ /* 0x0001e2000810043f */
[----:B------:R-:W-:Y:S05]  /*3690*/  @P0 BRA `(.L_x_38) ;  /* 0x0000000000040947 */ /* 0x000fea0003800000 */
[----:B------:R-:W-:Y:S01]  /*36a0*/  BPT.TRAP 0x1 ;  /* 0x000000040000795c */ /* 0x000fe20000300000 */
.L_x_38:
[----:B------:R-:W1:Y:S01]  /*36b0*/  LDC R9, c[0x0][0x288] ;  /* 0x0000a200ff097b82 */ /* 0x000e620000000800 */
[--C-:B0-----:R-:W-:Y:S01]  /*36c0*/  SHF.R.U32.HI R0, RZ, 0x2, R18.reuse ;  /* 0x00000002ff007819 */ /* 0x101fe20000011612 */
[----:B------:R-:W-:Y:S01]  /*36d0*/  USHF.R.U32.HI UR4, URZ, 0x2, UR39 ;  /* 0x000000023f047899 */ /* 0x000fe20008011627 */
[----:B------:R-:W-:Y:S01]  /*36e0*/  SHF.R.U32.HI R4, RZ, 0x7, R18 ;  /* 0x00000007ff047819 */ /* 0x000fe20000011612 */
[----:B------:R-:W-:Y:S01]  /*36f0*/  ULDC UR8, c[0x0][0x284] ;  /* 0x0000a10000087ab9 */ /* 0x000fe20000000800 */
[----:B------:R-:W-:Y:S01]  /*3700*/  LOP3.LUT R3, R18, 0x60, RZ, 0xc0, !PT ;  /* 0x0000006012037812 */ /* 0x000fe200078ec0ff */
[----:B------:R-:W-:Y:S01]  /*3710*/  ULOP3.LUT UR4, UR4, 0x1, URZ, 0xc0, !UPT ;  /* 0x0000000104047892 */ /* 0x000fe2000f8ec03f */
[----:B------:R-:W-:Y:S01]  /*3720*/  LOP3.LUT R7, R0, 0x7, RZ, 0xc0, !PT ;  /* 0x0000000700077812 */ /* 0x000fe200078ec0ff */
[----:B------:R-:W-:Y:S01]  /*3730*/  UISETP.GT.U32.AND UP1, UPT, UR39, 0x3, UPT ;  /* 0x000000032700788c */ /* 0x000fe2000bf24070 */
[----:B------:R-:W-:Y:S01]  /*3740*/  LOP3.LUT R0, R4, 0x1, RZ, 0xc0, !PT ;  /* 0x0000000104007812 */ /* 0x000fe200078ec0ff */
[----:B------:R-:W-:Y:S01]  /*3750*/  IMAD.SHL.U32 R4, R18, 0x2, RZ ;  /* 0x0000000212047824 */ /* 0x000fe200078e00ff */
[----:B------:R-:W-:Y:S01]  /*3760*/  SHF.R.U32.HI R6, RZ, 0x1, R3 ;  /* 0x00000001ff067819 */ /* 0x000fe20000011603 */
[----:B------:R-:W-:Y:S01]  /*3770*/  UISETP.NE.U32.AND UP0, UPT, UR4, 0x1, UPT ;  /* 0x000000010400788c */ /* 0x000fe2000bf05070 */
[----:B------:R-:W-:Y:S01]  /*3780*/  SHF.R.S32.HI R14, RZ, 0x1f, R152 ;  /* 0x0000001fff0e7819 */ /* 0x000fe20000011498 */
[----:B------:R-:W-:Y:S01]  /*3790*/  IMAD.SHL.U32 R8, R0, 0x40, RZ ;  /* 0x0000004000087824 */ /* 0x000fe200078e00ff */
[--C-:B------:R-:W-:Y:S01]  /*37a0*/  IADD3 R5, RZ, -R6, -R7.reuse ;  /* 0x80000006ff057210 */ /* 0x100fe20007ffe807 */
[----:B------:R-:W-:Y:S01]  /*37b0*/  ULDC.64 UR6, c[0x0][0x5d0] ;  /* 0x0001740000067ab9 */ /* 0x000fe20000000a00 */
[----:B------:R-:W-:Y:S01]  /*37c0*/  LOP3.LUT R4, R4, 0x6, RZ, 0xc0, !PT ;  /* 0x0000000604047812 */ /* 0x000fe200078ec0ff */
[----:B------:R-:W-:Y:S01]  /*37d0*/  UISETP.LT.U32.AND UP1, UPT, UR40, 0x4, UP1 ;  /* 0x000000042800788c */ /* 0x000fe20008f21070 */
[----:B------:R-:W-:Y:S01]  /*37e0*/  LOP3.LUT R3, R8, 0x40, R7, 0xe2, !PT ;  /* 0x0000004008037812 */ /* 0x000fe200078ee207 */
[----:B------:R-:W-:Y:S01]  /*37f0*/  IMAD R7, R0, -0x40, R5 ;  /* 0xffffffc000077824 */ /* 0x000fe200078e0205 */
[----:B------:R-:W-:Y:S01]  /*3800*/  LOP3.LUT R0, R18, 0x3, RZ, 0xc0, !PT ;  /* 0x0000000312007812 */ /* 0x000fe200078ec0ff */
[----:B------:R-:W-:Y:S01]  /*3810*/  UISETP.GT.U32.AND UP0, UPT, UR40, 0x3, !UP0 ;  /* 0x000000032800788c */ /* 0x000fe2000c704070 */
[----:B------:R-:W-:Y:S01]  /*3820*/  PRMT R8, R4, 0x6540, R153 ;  /* 0x0000654004087816 */ /* 0x000fe20000000099 */
[----:B------:R-:W-:Y:S01]  /*3830*/  IMAD.SHL.U32 R153, R153, 0x100, RZ ;  /* 0x0000010099997824 */ /* 0x000fe200078e00ff */
[----:B------:R-:W-:Y:S01]  /*3840*/  USEL UR5, URZ, 0x1, !UP1 ;  /* 0x000000013f057887 */ /* 0x000fe2000c800000 */
[----:B-1----:R-:W-:Y:S01]  /*3850*/  IMAD R12, R0, -0x2, R9 ;  /* 0xfffffffe000c7824 */ /* 0x002fe200078e0209 */
[----:B------:R-:W-:Y:S01]  /*3860*/  USEL UR4, URZ, 0x1, !UP0 ;  /* 0x000000013f047887 */ /* 0x000fe2000c000000 */
[----:B------:R-:W-:Y:S01]  /*3870*/  IMAD.SHL.U32 R0, R154, 0x80, RZ ;  /* 0x000000809a007824 */ /* 0x000fe200078e00ff */
[----:B------:R-:W-:Y:S01]  /*3880*/  ISETP.GE.AND P0, PT, R153, R9, PT ;  /* 0x000000099900720c */ /* 0x000fe20003f06270 */
[----:B------:R-:W-:Y:S01]  /*3890*/  IMAD R5, R14, UR6, RZ ;  /* 0x000000060e057c24 */ /* 0x000fe2000f8e02ff */
[--C-:B------:R-:W-:Y:S01]  /*38a0*/  SHF.R.S32.HI R9, RZ, 0x1f, R8.reuse ;  /* 0x0000001fff097819 */ /* 0x100fe20000011408 */
[----:B------:R-:W-:Y:S01]  /*38b0*/  IMAD.WIDE R10, R154, 0x80, RZ ;  /* 0x000000809a0a7825 */ /* 0x000fe200078e02ff */
[C---:B------:R-:W-:Y:S01]  /*38c0*/  ISETP.GE.OR P0, PT, R0.reuse, UR8, P0 ;  /* 0x0000000800007c0c */ /* 0x040fe20008706670 */
[----:B------:R-:W-:Y:S01]  /*38d0*/  ULOP3.LUT UR39, UR39, 0x3, URZ, 0xc0, !UPT ;  /* 0x0000000327277892 */ /* 0x000fe2000f8ec03f */
[----:B------:R-:W-:Y:S01]  /*38e0*/  IADD3 R156, -R0, UR8, R7 ;  /* 0x00000008009c7c10 */ /* 0x000fe2000fffe107 */
[C---:B------:R-:W-:Y:S01]  /*38f0*/  IMAD R13, R152.reuse, UR7, R5 ;  /* 0x00000007980d7c24 */ /* 0x040fe2000f8e0205 */
[----:B------:R-:W-:Y:S01]  /*3900*/  ULOP3.LUT UR38, UR4, UR38, UR5, 0x96, !UPT ;  /* 0x0000002604267292 */ /* 0x000fe2000f8e9605 */
[----:B------:R-:W-:Y:S01]  /*3910*/  IMAD.WIDE.U32 R4, R152, UR6, R8 ;  /* 0x0000000698047c25 */ /* 0x000fe2000f8e0008 */
[----:B------:R-:W-:-:S03]  /*3920*/  LOP3.LUT R15, R10, R3, R6, 0xfe, !PT ;  /* 0x000000030a0f7212 */ /* 0x000fc600078efe06 */
[----:B------:R-:W-:Y:S02]  /*3930*/  IMAD.IADD R5, R5, 0x1, R13 ;  /* 0x0000000105057824 */ /* 0x000fe400078e020d */
[----:B------:R-:W-:Y:S02]  /*3940*/  IMAD.IADD R0, R12, 0x1, -R153 ;  /* 0x000000010c007824 */ /* 0x000fe400078e0a99 */
[----:B------:R-:W-:Y:S01]  /*3950*/  IMAD.MOV.U32 R154, RZ, RZ, -0x1 ;  /* 0xffffffffff9a7424 */ /* 0x000fe200078e00ff */
[----:B------:R-:W-:Y:S06]  /*3960*/  @P0 BRA `(.L_x_39) ;  /* 0x0000008800a40947 */ /* 0x000fec0003800000 */
[----:B------:R-:W0:Y:S01]  /*3970*/  LDC.64 R12, c[0x0][0x5c8] ;  /* 0x00017200ff0c7b82 */ /* 0x000e220000000a00 */
[----:B------:R-:W-:Y:S01]  /*3980*/  ULDC.64 UR4, c[0x0][0x5c0] ;  /* 0x0001700000047ab9 */ /* 0x000fe20000000a00 */
[----:B------:R-:W-:Y:S01]  /*3990*/  BSSY B0, `(.L_x_39) ;  /* 0x00008a6000007945 */ /* 0x000fe20003800000 */
[-C--:B0-----:R-:W-:Y:S02]  /*39a0*/  IMAD R6, R11, R12.reuse, RZ ;  /* 0x0000000c0b067224 */ /* 0x081fe400078e02ff */
[----:B------:R-:W-:-:S04]  /*39b0*/  IMAD.WIDE.U32 R4, R15, R12, R4 ;  /* 0x0000000c0f047225 */ /* 0x000fc800078e0004 */
[----:B------:R-:W-:Y:S01]  /*39c0*/  IMAD R7, R15, R13, R6 ;  /* 0x0000000d0f077224 */ /* 0x000fe200078e0206 */
[----:B------:R-:W-:Y:S02]  /*39d0*/  LEA R3, P0, R12, R4, 0x3 ;  /* 0x000000040c037211 */ /* 0x000fe400078018ff */
[----:B------:R-:W-:Y:S01]  /*39e0*/  IADD3 R6, P1, R4, UR4, RZ ;  /* 0x0000000404067c10 */ /* 0x000fe2000ff3e0ff */
[----:B------:R-:W-:Y:S01]  /*39f0*/  IMAD.IADD R7, R5, 0x1, R7 ;  /* 0x0000000105077824 */ /* 0x000fe200078e0207 */
[----:B------:R-:W-:-:S04]  /*3a00*/  IADD3 R4, P2, R3, UR4, RZ ;  /* 0x0000000403047c10 */ /* 0x000fc8000ff5e0ff */
[----:B------:R-:W-:Y:S02]  /*3a10*/  LEA.HI.X R3, R12, R7, R13, 0x3, P0 ;  /* 0x000000070c037211 */ /* 0x000fe400000f1c0d */
[----:B-----5:R-:W-:Y:S02]  /*3a20*/  FSETP.NEU.AND P0, PT, R164, RZ, PT ;  /* 0x000000ffa400720b */ /* 0x020fe40003f0d000 */
[----:B------:R-:W-:Y:S02]  /*3a30*/  IADD3.X R7, R7, UR5, RZ, P1, !PT ;  /* 0x0000000507077c10 */ /* 0x000fe40008ffe4ff */
[----:B------:R-:W-:-:S09]  /*3a40*/  IADD3.X R5, R3, UR5, RZ, P2, !PT ;  /* 0x0000000503057c10 */ /* 0x000fd200097fe4ff */
[----:B------:R-:W-:Y:S05]  /*3a50*/  @!P0 BRA `(.L_x_40) ;  /* 0x00000068005c8947 */ /* 0x000fea0003800000 */
[----:B------:R-:W0:Y:S01]  /*3a60*/  LDC.64 R20, c[0x0][0x5b0] ;  /* 0x00016c00ff147b82 */ /* 0x000e220000000a00 */
[----:B------:R-:W-:Y:S01]  /*3a70*/  ULDC.64 UR4, c[0x0][0x5b8] ;  /* 0x00016e0000047ab9 */ /* 0x000fe20000000a00 */
[----:B------:R-:W-:Y:S01]  /*3a80*/  ISETP.GE.AND P0, PT, R156, 0x1, PT ;  /* 0x000000019c00780c */ /* 0x000fe20003f06270 */
[----:B------:R-:W-:Y:S01]  /*3a90*/  IMAD R3, R14, UR4, RZ ;  /* 0x000000040e037c24 */ /* 0x000fe2000f8e02ff */
[----:B------:R-:W-:Y:S01]  /*3aa0*/  BSSY B1, `(.L_x_41) ;  /* 0x000000e000017945 */ /* 0x000fe20003800000 */
[----:B------:R-:W-:Y:S01]  /*3ab0*/  IMAD.WIDE.U32 R12, R152, UR4, R8 ;  /* 0x00000004980c7c25 */ /* 0x000fe2000f8e0008 */
[----:B------:R-:W-:Y:S02]  /*3ac0*/  ISETP.LT.OR P3, PT, R0, 0x1, !P0 ;  /* 0x000000010000780c */ /* 0x000fe40004761670 */
[----:B------:R-:W1:Y:S01]  /*3ad0*/  LDC.64 R22, c[0x0][0x5a8] ;  /* 0x00016a00ff167b82 */ /* 0x000e620000000a00 */
[----:B------:R-:W-:-:S04]  /*3ae0*/  IMAD R3, R152, UR5, R3 ;  /* 0x0000000598037c24 */ /* 0x000fc8000f8e0203 */
[--C-:B------:R-:W-:Y:S01]  /*3af0*/  IMAD.IADD R13, R13, 0x1, R3.reuse ;  /* 0x000000010d0d7824 */ /* 0x100fe200078e0203 */
[----:B------:R-:W-:Y:S01]  /*3b00*/  PRMT R3, RZ, 0x7610, R3 ;  /* 0x00007610ff037816 */ /* 0x000fe20000000003 */
[-C--:B0-----:R-:W-:Y:S02]  /*3b10*/  IMAD R14, R11, R20.reuse, RZ ;  /* 0x000000140b0e7224 */ /* 0x081fe400078e02ff */
[----:B------:R-:W-:-:S04]  /*3b20*/  IMAD.WIDE.U32 R8, R15, R20, R12 ;  /* 0x000000140f087225 */ /* 0x000fc800078e000c */
[----:B------:R-:W-:Y:S01]  /*3b30*/  IMAD R14, R15, R21, R14 ;  /* 0x000000150f0e7224 */ /* 0x000fe200078e020e */
[----:B-1----:R-:W-:-:S04]  /*3b40*/  IADD3 R8, P1, R8, R22, RZ ;  /* 0x0000001608087210 */ /* 0x002fc80007f3e0ff */
[----:B------:R-:W-:Y:S01]  /*3b50*/  IADD3.X R9, R23, R9, R14, P1, !PT ;  /* 0x0000000917097210 */ /* 0x000fe20000ffe40e */
[----:B------:R-:W-:Y:S08]  /*3b60*/  @P3 BRA `(.L_x_42) ;  /* 0x0000000000043947 */ /* 0x000ff00003800000 */
[----:B------:R0:W5:Y:S02]  /*3b70*/  LDG.E.U8 R3, desc[UR36][R8.64] ;  /* 0x0000002408037981 */ /* 0x000164000c1e1100 */
.L_x_42:
[----:B------:R-:W-:Y:S05]  /*3b80*/  BSYNC B1 ;  /* 0x0000000000017941 */ /* 0x000fea0003800000 */
.L_x_41:
[----:B-----5:R-:W-:Y:S01]  /*3b90*/  LOP3.LUT R3, R3, 0xff, RZ, 0xc0, !PT ;  /* 0x000000ff03037812 */ /* 0x020fe200078ec0ff */
[----:B------:R-:W-:Y:S01]  /*3ba0*/  BSSY B1, `(.L_x_43) ;  /* 0x000000b000017945 */ /* 0x000fe20003800000 */
[----:B------:R-:W-:Y:S02]  /*3bb0*/  ISETP.LT.OR P2, PT, R0, 0x2, !P0 ;  /* 0x000000020000780c */ /* 0x000fe40004741670 */
[----:B------:R-:W-:-:S05]  /*3bc0*/  F2FP.F16.E4M3.UNPACK_B R3, R3 ;  /* 0x00000003ff03723e */ /* 0x000fca00020006ff */
[----:B------:R-:W-:-:S05]  /*3bd0*/  HADD2.F32 R3, -RZ, R3.H0_H0 ;  /* 0x20000003ff037230 */ /* 0x000fca0000004100 */
[----:B------:R-:W-:-:S04]  /*3be0*/  FMUL R3, R3, R164 ;  /* 0x000000a403037220 */ /* 0x000fc80000400000 */
[----:B------:R-:W-:-:S05]  /*3bf0*/  FFMA R3, R24, R155, R3 ;  /* 0x0000009b18037223 */ /* 0x000fca0000000003 */
[----:B------:R-:W-:Y:S02]  /*3c00*/  F2FP.SATFINITE.E4M3.F32.PACK_AB_MERGE_C R153, RZ, R3, RZ ;  /* 0x00000003ff99723e */ /* 0x000fe400048070ff */
[----:B------:R-:W-:-:S03]  /*3c10*/  PRMT R3, RZ, 0x7610, R3 ;  /* 0x00007610ff037816 */ /* 0x000fc60000000003 */
[----:B------:R1:W-:Y:S01]  /*3c20*/  @!P3 STG.E.U8 desc[UR36][R6.64], R153 ;  /* 0x000000990600b986 */ /* 0x0003e2000c101124 */
[----:B------:R-:W-:Y:S05]  /*3c30*/  @P2 BRA `(.L_x_44) ;  /* 0x0000000000042947 */ /* 0x000fea0003800000 */
[----:B------:R2:W5:Y:S02]  /*3c40*/  LDG.E.U8 R3, desc[UR36][R8.64+0x1] ;  /* 0x0000012408037981 */ /* 0x000564000c1e1100 */
.L_x_44:
[----:B------:R-:W-:Y:S05]  /*3c50*/  BSYNC B1 ;  /* 0x0000000000017941 */ /* 0x000fea0003800000 */
.L_x_43:
[----:B-----5:R-:W-:Y:S01]  /*3c60*/  LOP3.LUT R3, R3, 0xff, RZ, 0xc0, !PT ;  /* 0x000000ff03037812 */ /* 0x020fe200078ec0ff */
[----:B------:R-:W-:Y:S01]  /*3c70*/  BSSY B1, `(.L_x_45) ;  /* 0x0000013000017945 */ /* 0x000fe20003800000 */
[----:B------:R-:W-:Y:S02]  /*3c80*/  IADD3 R15, P1, R15, 0x8, RZ ;  /* 0x000000080f0f7810 */ /* 0x000fe40007f3e0ff */
[----:B------:R-:W-:-:S03]  /*3c90*/  F2FP.F16.E4M3.UNPACK_B R3, R3 ;  /* 0x00000003ff03723e */ /* 0x000fc600020006ff */
[----:B------:R-:W-:Y:S01]  /*3ca0*/  IMAD.X R11, RZ, RZ, R11, P1 ;  /* 0x000000ffff0b7224 */ /* 0x000fe200008e060b */
[----:B------:R-:W-:Y:S01]  /*3cb0*/  ISETP.GE.AND P1, PT, R156, 0x9, PT ;  /* 0x000000099c00780c */ /* 0x000fe20003f26270 */
[----:B------:R-:W-:Y:S02]  /*3cc0*/  HADD2.F32 R3, -RZ, R3.H0_H0 ;  /* 0x20000003ff037230 */ /* 0x000fe40000004100 */
[-C--:B------:R-:W-:Y:S01]  /*3cd0*/  IMAD R14, R11, R20.reuse, RZ ;  /* 0x000000140b0e7224 */ /* 0x080fe200078e02ff */
[----:B------:R-:W-:Y:S01]  /*3ce0*/  ISETP.LT.OR P4, PT, R0, 0x1, !P1 ;  /* 0x000000010000780c */ /* 0x000fe20004f81670 */
[----:B------:R-:W-:-:S04]  /*3cf0*/  IMAD.WIDE.U32 R12, R15, R20, R12 ;  /* 0x000000140f0c7225 */ /* 0x000fc800078e000c */
[----:B------:R-:W-:Y:S01]  /*3d00*/  FMUL R10, R3, R164 ;  /* 0x000000a4030a7220 */ /* 0x000fe20000400000 */
[----:B------:R-:W-:Y:S01]  /*3d10*/  PRMT R3, RZ, 0x7610, R3 ;  /* 0x00007610ff037816 */ /* 0x000fe20000000003 */
[----:B------:R-:W-:Y:S02]  /*3d20*/  IMAD R14, R15, R21, R14 ;  /* 0x000000150f0e7224 */ /* 0x000fe400078e020e */
[----:B------:R-:W-:-:S01]  /*3d30*/  FFMA R25, R25, R155, R10 ;  /* 0x0000009b19197223 */ /* 0x000fc2000000000a */
[----:B------:R-:W-:-:S04]  /*3d40*/  IADD3 R10, P3, R12, R22, RZ ;  /* 0x000000160c0a7210 */ /* 0x000fc80007f7e0ff */
[----:B------:R-:W-:Y:S02]  /*3d50*/  F2FP.SATFINITE.E4M3.F32.PACK_AB_MERGE_C R25, RZ, R25, RZ ;  /* 0x00000019ff19723e */ /* 0x000fe400048070ff */
[----:B------:R-:W-:-:S03]  /*3d60*/  IADD3.X R11, R23, R13, R14, P3, !PT ;  /* 0x0000000d170b7210 */ /* 0x000fc60001ffe40e */
[----:B------:R3:W-:Y:S01]  /*3d70*/  @!P2 STG.E.U8 desc[UR36][R6.64+0x1], R25 ;  /* 0x000001190600a986 */ /* 0x0007e2000c101124 */
[----:B------:R-:W-:Y:S05]  /*3d80*/  @P4 BRA `(.L_x_46) ;  /* 0x0000000000044947 */ /* 0x000fea0003800000 */
[----:B------:R4:W5:Y:S02]  /*3d90*/  LDG.E.U8 R3, desc[UR36][R10.64] ;  /* 0x000000240a037981 */ /* 0x000964000c1e1100 */
.L_x_46:
[----:B------:R-:W-:Y:S05]  /*3da0*/  BSYNC B1 ;  /* 0x0000000000017941 */ /* 0x000fea0003800000 */
.L_x_45:
        /* <DEDUP_REMOVED lines=12> */
.L_x_48:
[----:B------:R-:W-:Y:S05]  /*3e70*/  BSYNC B1 ;  /* 0x0000000000017941 */ /* 0x000fea0003800000 */
.L_x_47:
[----:B-----5:R-:W-:Y:S01]  /*3e80*/  LOP3.LUT R3, R3, 0xff, RZ, 0xc0, !PT ;  /* 0x000000ff03037812 */ /* 0x020fe200078ec0ff */
[----:B------:R-:W-:Y:S01]  /*3e90*/  BSSY B1, `(.L_x_49) ;  /* 0x000000b000017945 */ /* 0x000fe20003800000 */
[----:B------:R-:W-:Y:S02]  /*3ea0*/  ISETP.LT.OR P3, PT, R0, 0x9, !P0 ;  /* 0x000000090000780c */ /* 0x000fe40004761670 */
[----:B------:R-:W-:-:S05]  /*3eb0*/  F2FP.F16.E4M3.UNPACK_B R3, R3 ;  /* 0x00000003ff03723e */ /* 0x000fca00020006ff */
[----:B------:R-:W-:-:S05]  /*3ec0*/  HADD2.F32 R3, -RZ, R3.H0_H0 ;  /* 0x20000003ff037230 */ /* 0x000fca0000004100 */
[----:B------:R-:W-:Y:S01]  /*3ed0*/  FMUL R12, R3, R164 ;  /* 0x000000a4030c7220 */ /* 0x000fe20000400000 */
[----:B------:R-:W-:-:S03]  /*3ee0*/  PRMT R3, RZ, 0x7610, R3 ;  /* 0x00007610ff037816 */ /* 0x000fc60000000003 */
[----:B------:R-:W-:-:S05]  /*3ef0*/  FFMA R12, R27, R155, R12 ;  /* 0x0000009b1b0c7223 */ /* 0x000fca000000000c */
[----:B0-----:R-:W-:-:S05]  /*3f00*/  F2FP.SATFINITE.E4M3.F32.PACK_AB_MERGE_C R13, RZ, R12, RZ ;  /* 0x0000000cff0d723e */ /* 0x001fca00048070ff */
[----:B------:R0:W-:Y:S01]  /*3f10*/  @!P2 STG.E.U8 desc[UR36][R4.64+0x1], R13 ;  /* 0x0000010d0400a986 */ /* 0x0001e2000c101124 */
[----:B------:R-:W-:Y:S05]  /*3f20*/  @P3 BRA `(.L_x_50) ;  /* 0x0000000000043947 */ /* 0x000fea0003800000 */
[----:B------:R0:W5:Y:S02]  /*3f30*/  LDG.E.U8 R3, desc[UR36][R8.64+0x8] ;  /* 0x0000082408037981 */ /* 0x000164000c1e1100 */
.L_x_50:
[----:B------:R-:W-:Y:S05]  /*3f40*/  BSYNC B1 ;  /* 0x0000000000017941 */ /* 0x000fea0003800000 */
.L_x_49:
[----:B-----5:R-:W-:Y:S01]  /*3f50*/  LOP3.LUT R3, R3, 0xff, RZ, 0xc0, !PT ;  /* 0x000000ff03037812 */ /* 0x020fe200078ec0ff */
[----:B------:R-:W-:Y:S01]  /*3f60*/  BSSY B1, `(.L_x_51) ;  /* 0x000000b000017945 */ /* 0x000fe20003800000 */
[----:B------:R-:W-:Y:S02]  /*3f70*/  ISETP.LT.OR P2, PT, R0, 0xa, !P0 ;  /* 0x0000000a0000780c */ /* 0x000fe40004741670 */
[----:B------:R-:W-:-:S05]  /*3f80*/  F2FP.F16.E4M3.UNPACK_B R3, R3 ;  /* 0x00000003ff03723e */ /* 0x000fca00020006ff */
[----:B------:R-:W-:-:S05]  /*3f90*/  HADD2.F32 R3, -RZ, R3.H0_H0 ;  /* 0x20000003ff037230 */ /* 0x000fca0000004100 */
[----:B------:R-:W-:-:S04]  /*3fa0*/  FMUL R3, R3, R164 ;  /* 0x000000a403037220 */ /* 0x000fc80000400000 */
[----:B------:R-:W-:-:S05]  /*3fb0*/  FFMA R3, R28, R155, R3 ;  /* 0x0000009b1c037223 */ /* 0x000fca0000000003 */
[----:B0-----:R-:W-:Y:S02]  /*3fc0*/  F2FP.SATFINITE.E4M3.F32.PACK_AB_MERGE_C R13, RZ, R3, RZ ;  /* 0x00000003ff0d723e */ /* 0x001fe400048070ff */
[----:B------:R-:W-:-:S03]  /*3fd0*/  PRMT R3, RZ, 0x7610, R3 ;  /* 0x00007610ff037816 */ /* 0x000fc60000000003 */
[----:B------:R0:W-:Y:S01]  /*3fe0*/  @!P3 STG.E.U8 desc[UR36][R6.64+0x8], R13 ;  /* 0x0000080d0600b986 */ /* 0x0001e2000c101124 */
[----:B------:R-:W-:Y:S05]  /*3ff0*/  @P2 BRA `(.L_x_52) ;  /* 0x0000000000042947 */ /* 0x000fea0003800000 */
[----:B------:R0:W5:Y:S02]  /*4000*/  LDG.E.U8 R3, desc[UR36][R8.64+0x9] ;  /* 0x0000092408037981 */ /* 0x000164000c1e1100 */
.L_x_52:
[----:B------:R-:W-:Y:S05]  /*4010*/  BSYNC B1 ;  /* 0x0000000000017941 */ /* 0x000fea0003800000 */
.L_x_51:
        /* <DEDUP_REMOVED lines=12> */
.L_x_54:
[----:B------:R-:W-:Y:S05]  /*40e0*/  BSYNC B1 ;  /* 0x0000000000017941 */ /* 0x000fea0003800000 */
.L_x_53:
        /* <DEDUP_REMOVED lines=12> */
.L_x_56:
[----:B------:R-:W-:Y:S05]  /*41b0*/  BSYNC B1 ;  /* 0x0000000000017941 */ /* 0x000fea0003800000 */
.L_x_55:
        /* <DEDUP_REMOVED lines=12> */
.L_x_58:
[----:B------:R-:W-:Y:S05]  /*4280*/  BSYNC B1 ;  /* 0x0000000000017941 */ /* 0x000fea0003800000 */
.L_x_57:
        /* <DEDUP_REMOVED lines=12> */
.L_x_60:
[----:B------:R-:W-:Y:S05]  /*4350*/  BSYNC B1 ;  /* 0x0000000000017941 */ /* 0x000fea0003800000 */
.L_x_59:
        /* <DEDUP_REMOVED lines=12> */
.L_x_62:
[----:B------:R-:W-:Y:S05]  /*4420*/  BSYNC B1 ;  /* 0x0000000000017941 */ /* 0x000fea0003800000 */
.L_x_61:
        /* <DEDUP_REMOVED lines=12> */
.L_x_64:
[----:B------:R-:W-:Y:S05]  /*44f0*/  BSYNC B1 ;  /* 0x0000000000017941 */ /* 0x000fea0003800000 */
.L_x_63:
        /* <DEDUP_REMOVED lines=12> */
.L_x_66:
[----:B------:R-:W-:Y:S05]  /*45c0*/  BSYNC B1 ;  /* 0x0000000000017941 */ /* 0x000fea0003800000 */
.L_x_65:
        /* <DEDUP_REMOVED lines=12> */
.L_x_68:
[----:B------:R-:W-:Y:S05]  /*4690*/  BSYNC B1 ;  /* 0x0000000000017941 */ /* 0x000fea0003800000 */
.L_x_67:
        /* <DEDUP_REMOVED lines=12> */
.L_x_70:
[----:B------:R-:W-:Y:S05]  /*4760*/  BSYNC B1 ;  /* 0x0000000000017941 */ /* 0x000fea0003800000 */
.L_x_69:
        /* <DEDUP_REMOVED lines=12> */
.L_x_72:
[----:B------:R-:W-:Y:S05]  /*4830*/  BSYNC B1 ;  /* 0x0000000000017941 */ /* 0x000fea0003800000 */
.L_x_71:
        /* <DEDUP_REMOVED lines=12> */
.L_x_74:
[----:B------:R-:W-:Y:S05]  /*4900*/  BSYNC B1 ;  /* 0x0000000000017941 */ /* 0x000fea0003800000 */
.L_x_73:
        /* <DEDUP_REMOVED lines=12> */
.L_x_76:
[----:B------:R-:W-:Y:S05]  /*49d0*/  BSYNC B1 ;  /* 0x0000000000017941 */ /* 0x000fea0003800000 */
.L_x_75:
        /* <DEDUP_REMOVED lines=12> */
.L_x_78:
[----:B------:R-:W-:Y:S05]  /*4aa0*/  BSYNC B1 ;  /* 0x0000000000017941 */ /* 0x000fea0003800000 */
.L_x_77:
        /* <DEDUP_REMOVED lines=12> */
.L_x_80:
[----:B------:R-:W-:Y:S05]  /*4b70*/  BSYNC B1 ;  /* 0x0000000000017941 */ /* 0x000fea0003800000 */
.L_x_79:
        /* <DEDUP_REMOVED lines=12> */
.L_x_82:
[----:B------:R-:W-:Y:S05]  /*4c40*/  BSYNC B1 ;  /* 0x0000000000017941 */ /* 0x000fea0003800000 */
.L_x_81:
        /* <DEDUP_REMOVED lines=12> */
.L_x_84:
[----:B------:R-:W-:Y:S05]  /*4d10*/  BSYNC B1 ;  /* 0x0000000000017941 */ /* 0x000fea0003800000 */
.L_x_83:
        /* <DEDUP_REMOVED lines=12> */
.L_x_86:
[----:B------:R-:W-:Y:S05]  /*4de0*/  BSYNC B1 ;  /* 0x0000000000017941 */ /* 0x000fea0003800000 */
.L_x_85:
        /* <DEDUP_REMOVED lines=12> */
.L_x_88:
[----:B------:R-:W-:Y:S05]  /*4eb0*/  BSYNC B1 ;  /* 0x0000000000017941 */ /* 0x000fea0003800000 */
.L_x_87:
        /* <DEDUP_REMOVED lines=12> */
.L_x_90:
[----:B------:R-:W-:Y:S05]  /*4f80*/  BSYNC B1 ;  /* 0x0000000000017941 */ /* 0x000fea0003800000 */
.L_x_89:
        /* <DEDUP_REMOVED lines=12> */
.L_x_92:
[----:B------:R-:W-:Y:S05]  /*5050*/  BSYNC B1 ;  /* 0x0000000000017941 */ /* 0x000fea0003800000 */
.L_x_91:
        /* <DEDUP_REMOVED lines=12> */
.L_x_94:
[----:B------:R-:W-:Y:S05]  /*5120*/  BSYNC B1 ;  /* 0x0000000000017941 */ /* 0x000fea0003800000 */
.L_x_93:
        /* <DEDUP_REMOVED lines=12> */
.L_x_96:
[----:B------:R-:W-:Y:S05]  /*51f0*/  BSYNC B1 ;  /* 0x0000000000017941 */ /* 0x000fea0003800000 */
.L_x_95:
        /* <DEDUP_REMOVED lines=12> */
.L_x_98:
[----:B------:R-:W-:Y:S05]  /*52c0*/  BSYNC B1 ;  /* 0x0000000000017941 */ /* 0x000fea0003800000 */
.L_x_97:
        /* <DEDUP_REMOVED lines=12> */
.L_x_100:
[----:B------:R-:W-:Y:S05]  /*5390*/  BSYNC B1 ;  /* 0x0000000000017941 */ /* 0x000fea0003800000 */
.L_x_99:
        /* <DEDUP_REMOVED lines=12> */
.L_x_102:
[----:B------:R-:W-:Y:S05]  /*5460*/  BSYNC B1 ;  /* 0x0000000000017941 */ /* 0x000fea0003800000 */
.L_x_101:
        /* <DEDUP_REMOVED lines=12> */
.L_x_104:
[----:B------:R-:W-:Y:S05]  /*5530*/  BSYNC B1 ;  /* 0x0000000000017941 */ /* 0x000fea0003800000 */
.L_x_103:
        /* <DEDUP_REMOVED lines=12> */
.L_x_106:
[----:B------:R-:W-:Y:S05]  /*5600*/  BSYNC B1 ;  /* 0x0000000000017941 */ /* 0x000fea0003800000 */
.L_x_105:
        /* <DEDUP_REMOVED lines=12> */
.L_x_108:
[----:B------:R-:W-:Y:S05]  /*56d0*/  BSYNC B1 ;  /* 0x0000000000017941 */ /* 0x000fea0003800000 */
.L_x_107:
        /* <DEDUP_REMOVED lines=12> */
.L_x_110:
[----:B------:R-:W-:Y:S05]  /*57a0*/  BSYNC B1 ;  /* 0x0000000000017941 */ /* 0x000fea0003800000 */
.L_x_109:
        /* <DEDUP_REMOVED lines=12> */
.L_x_112:
[----:B------:R-:W-:Y:S05]  /*5870*/  BSYNC B1 ;  /* 0x0000000000017941 */ /* 0x000fea0003800000 */
.L_x_111:
        /* <DEDUP_REMOVED lines=12> */
.L_x_114:
[----:B------:R-:W-:Y:S05]  /*5940*/  BSYNC B1 ;  /* 0x0000000000017941 */ /* 0x000fea0003800000 */
.L_x_113:
        /* <DEDUP_REMOVED lines=12> */
.L_x_116:
[----:B------:R-:W-:Y:S05]  /*5a10*/  BSYNC B1 ;  /* 0x0000000000017941 */ /* 0x000fea0003800000 */
.L_x_115:
        /* <DEDUP_REMOVED lines=12> */
.L_x_118:
[----:B------:R-:W-:Y:S05]  /*5ae0*/  BSYNC B1 ;  /* 0x0000000000017941 */ /* 0x000fea0003800000 */
.L_x_117:
        /* <DEDUP_REMOVED lines=12> */
.L_x_120:
[----:B------:R-:W-:Y:S05]  /*5bb0*/  BSYNC B1 ;  /* 0x0000000000017941 */ /* 0x000fea0003800000 */
.L_x_119:
        /* <DEDUP_REMOVED lines=12> */
.L_x_122:
[----:B------:R-:W-:Y:S05]  /*5c80*/  BSYNC B1 ;  /* 0x0000000000017941 */ /* 0x000fea0003800000 */
.L_x_121:
        /* <DEDUP_REMOVED lines=12> */
.L_x_124:
[----:B------:R-:W-:Y:S05]  /*5d50*/  BSYNC B1 ;  /* 0x0000000000017941 */ /* 0x000fea0003800000 */
.L_x_123:
        /* <DEDUP_REMOVED lines=12> */
.L_x_126:
[----:B------:R-:W-:Y:S05]  /*5e20*/  BSYNC B1 ;  /* 0x0000000000017941 */ /* 0x000fea0003800000 */
.L_x_125:
        /* <DEDUP_REMOVED lines=12> */
.L_x_128:
[----:B------:R-:W-:Y:S05]  /*5ef0*/  BSYNC B1 ;  /* 0x0000000000017941 */ /* 0x000fea0003800000 */
.L_x_127:
        /* <DEDUP_REMOVED lines=12> */
.L_x_130:
[----:B------:R-:W-:Y:S05]  /*5fc0*/  BSYNC B1 ;  /* 0x0000000000017941 */ /* 0x000fea0003800000 */
.L_x_129:
        /* <DEDUP_REMOVED lines=12> */
.L_x_132:
[----:B------:R-:W-:Y:S05]  /*6090*/  BSYNC B1 ;  /* 0x0000000000017941 */ /* 0x000fea0003800000 */
.L_x_131:
        /* <DEDUP_REMOVED lines=12> */
.L_x_134:
[----:B------:R-:W-:Y:S05]  /*6160*/  BSYNC B1 ;  /* 0x0000000000017941 */ /* 0x000fea0003800000 */
.L_x_133:
        /* <DEDUP_REMOVED lines=12> */
.L_x_136:
[----:B------:R-:W-:Y:S05]  /*6230*/  BSYNC B1 ;  /* 0x0000000000017941 */ /* 0x000fea0003800000 */
.L_x_135:
        /* <DEDUP_REMOVED lines=12> */
.L_x_138:
[----:B------:R-:W-:Y:S05]  /*6300*/  BSYNC B1 ;  /* 0x0000000000017941 */ /* 0x000fea0003800000 */
.L_x_137:
        /* <DEDUP_REMOVED lines=12> */
.L_x_140:
[----:B------:R-:W-:Y:S05]  /*63d0*/  BSYNC B1 ;  /* 0x0000000000017941 */ /* 0x000fea0003800000 */
.L_x_139:
        /* <DEDUP_REMOVED lines=12> */
.L_x_142:
[----:B------:R-:W-:Y:S05]  /*64a0*/  BSYNC B1 ;  /* 0x0000000000017941 */ /* 0x000fea0003800000 */
.L_x_141:
        /* <DEDUP_REMOVED lines=12> */
.L_x_144:
[----:B------:R-:W-:Y:S05]  /*6570*/  BSYNC B1 ;  /* 0x0000000000017941 */ /* 0x000fea0003800000 */
.L_x_143:
        /* <DEDUP_REMOVED lines=12> */
.L_x_146:
[----:B------:R-:W-:Y:S05]  /*6640*/  BSYNC B1 ;  /* 0x0000000000017941 */ /* 0x000fea0003800000 */
.L_x_145:
        /* <DEDUP_REMOVED lines=12> */
.L_x_148:
[----:B------:R-:W-:Y:S05]  /*6710*/  BSYNC B1 ;  /* 0x0000000000017941 */ /* 0x000fea0003800000 */
.L_x_147:
        /* <DEDUP_REMOVED lines=12> */
.L_x_150:
[----:B------:R-:W-:Y:S05]  /*67e0*/  BSYNC B1 ;  /* 0x0000000000017941 */ /* 0x000fea0003800000 */
.L_x_149:
        /* <DEDUP_REMOVED lines=12> */
.L_x_152:
[----:B------:R-:W-:Y:S05]  /*68b0*/  BSYNC B1 ;  /* 0x0000000000017941 */ /* 0x000fea0003800000 */
.L_x_151:
        /* <DEDUP_REMOVED lines=12> */
.L_x_154:
[----:B------:R-:W-:Y:S05]  /*6980*/  BSYNC B1 ;  /* 0x0000000000017941 */ /* 0x000fea0003800000 */
.L_x_153:
        /* <DEDUP_REMOVED lines=12> */
.L_x_156:
[----:B------:R-:W-:Y:S05]  /*6a50*/  BSYNC B1 ;  /* 0x0000000000017941 */ /* 0x000fea0003800000 */
.L_x_155:
        /* <DEDUP_REMOVED lines=12> */
.L_x_158:
[----:B------:R-:W-:Y:S05]  /*6b20*/  BSYNC B1 ;  /* 0x0000000000017941 */ /* 0x000fea0003800000 */
.L_x_157:
        /* <DEDUP_REMOVED lines=12> */
.L_x_160:
[----:B------:R-:W-:Y:S05]  /*6bf0*/  BSYNC B1 ;  /* 0x0000000000017941 */ /* 0x000fea0003800000 */
.L_x_159:
        /* <DEDUP_REMOVED lines=12> */
.L_x_162:
[----:B------:R-:W-:Y:S05]  /*6cc0*/  BSYNC B1 ;  /* 0x0000000000017941 */ /* 0x000fea0003800000 */
.L_x_161:
        /* <DEDUP_REMOVED lines=12> */
.L_x_164:
[----:B------:R-:W-:Y:S05]  /*6d90*/  BSYNC B1 ;  /* 0x0000000000017941 */ /* 0x000fea0003800000 */
.L_x_163:
        /* <DEDUP_REMOVED lines=12> */
.L_x_166:
[----:B------:R-:W-:Y:S05]  /*6e60*/  BSYNC B1 ;  /* 0x0000000000017941 */ /* 0x000fea0003800000 */
.L_x_165:
        /* <DEDUP_REMOVED lines=12> */
.L_x_168:
[----:B------:R-:W-:Y:S05]  /*6f30*/  BSYNC B1 ;  /* 0x0000000000017941 */ /* 0x000fea0003800000 */
.L_x_167:
        /* <DEDUP_REMOVED lines=12> */
.L_x_170:
[----:B------:R-:W-:Y:S05]  /*7000*/  BSYNC B1 ;  /* 0x0000000000017941 */ /* 0x000fea0003800000 */
.L_x_169:
        /* <DEDUP_REMOVED lines=12> */
.L_x_172:
[----:B------:R-:W-:Y:S05]  /*70d0*/  BSYNC B1 ;  /* 0x0000000000017941 */ /* 0x000fea0003800000 */
.L_x_171:
        /* <DEDUP_REMOVED lines=12> */
.L_x_174:
[----:B------:R-:W-:Y:S05]  /*71a0*/  BSYNC B1 ;  /* 0x0000000000017941 */ /* 0x000fea0003800000 */
.L_x_173:
        /* <DEDUP_REMOVED lines=12> */
.L_x_176:
[----:B------:R-:W-:Y:S05]  /*7270*/  BSYNC B1 ;  /* 0x0000000000017941 */ /* 0x000fea0003800000 */
.L_x_175:
        /* <DEDUP_REMOVED lines=12> */
.L_x_178:
[----:B------:R-:W-:Y:S05]  /*7340*/  BSYNC B1 ;  /* 0x0000000000017941 */ /* 0x000fea0003800000 */
.L_x_177:
        /* <DEDUP_REMOVED lines=12> */
.L_x_180:
[----:B------:R-:W-:Y:S05]  /*7410*/  BSYNC B1 ;  /* 0x0000000000017941 */ /* 0x000fea0003800000 */
.L_x_179:
        /* <DEDUP_REMOVED lines=12> */
.L_x_182:
[----:B------:R-:W-:Y:S05]  /*74e0*/  BSYNC B1 ;  /* 0x0000000000017941 */ /* 0x000fea0003800000 */
.L_x_181:
        /* <DEDUP_REMOVED lines=12> */
.L_x_184:
[----:B------:R-:W-:Y:S05]  /*75b0*/  BSYNC B1 ;  /* 0x0000000000017941 */ /* 0x000fea0003800000 */
.L_x_183:
        /* <DEDUP_REMOVED lines=12> */
.L_x_186:
[----:B------:R-:W-:Y:S05]  /*7680*/  BSYNC B1 ;  /* 0x0000000000017941 */ /* 0x000fea0003800000 */
.L_x_185:
        /* <DEDUP_REMOVED lines=12> */
.L_x_188:
[----:B------:R-:W-:Y:S05]  /*7750*/  BSYNC B1 ;  /* 0x0000000000017941 */ /* 0x000fea0003800000 */
.L_x_187:
        /* <DEDUP_REMOVED lines=12> */
.L_x_190:
[----:B------:R-:W-:Y:S05]  /*7820*/  BSYNC B1 ;  /* 0x0000000000017941 */ /* 0x000fea0003800000 */
.L_x_189:
        /* <DEDUP_REMOVED lines=12> */
.L_x_192:
[----:B------:R-:W-:Y:S05]  /*78f0*/  BSYNC B1 ;  /* 0x0000000000017941 */ /* 0x000fea0003800000 */
.L_x_191:
        /* <DEDUP_REMOVED lines=12> */
.L_x_194:
[----:B------:R-:W-:Y:S05]  /*79c0*/  BSYNC B1 ;  /* 0x0000000000017941 */ /* 0x000fea0003800000 */
.L_x_193:
        /* <DEDUP_REMOVED lines=12> */
.L_x_196:
[----:B------:R-:W-:Y:S05]  /*7a90*/  BSYNC B1 ;  /* 0x0000000000017941 */ /* 0x000fea0003800000 */
.L_x_195:
        /* <DEDUP_REMOVED lines=12> */
.L_x_198:
[----:B------:R-:W-:Y:S05]  /*7b60*/  BSYNC B1 ;  /* 0x0000000000017941 */ /* 0x000fea0003800000 */
.L_x_197:
        /* <DEDUP_REMOVED lines=12> */
.L_x_200:
[----:B------:R-:W-:Y:S05]  /*7c30*/  BSYNC B1 ;  /* 0x0000000000017941 */ /* 0x000fea0003800000 */
.L_x_199:
        /* <DEDUP_REMOVED lines=12> */
.L_x_202:
[----:B------:R-:W-:Y:S05]  /*7d00*/  BSYNC B1 ;  /* 0x0000000000017941 */ /* 0x000fea0003800000 */
.L_x_201:
        /* <DEDUP_REMOVED lines=12> */
.L_x_204:
[----:B------:R-:W-:Y:S05]  /*7dd0*/  BSYNC B1 ;  /* 0x0000000000017941 */ /* 0x000fea0003800000 */
.L_x_203:
        /* <DEDUP_REMOVED lines=12> */
.L_x_206:
[----:B------:R-:W-:Y:S05]  /*7ea0*/  BSYNC B1 ;  /* 0x0000000000017941 */ /* 0x000fea0003800000 */
.L_x_205:
        /* <DEDUP_REMOVED lines=12> */
.L_x_208:
[----:B------:R-:W-:Y:S05]  /*7f70*/  BSYNC B1 ;  /* 0x0000000000017941 */ /* 0x000fea0003800000 */
.L_x_207:
        /* <DEDUP_REMOVED lines=12> */
.L_x_210:
[----:B------:R-:W-:Y:S05]  /*8040*/  BSYNC B1 ;  /* 0x0000000000017941 */ /* 0x000fea0003800000 */
.L_x_209:
        /* <DEDUP_REMOVED lines=12> */
.L_x_212:
[----:B------:R-:W-:Y:S05]  /*8110*/  BSYNC B1 ;  /* 0x0000000000017941 */ /* 0x000fea0003800000 */
.L_x_211:
        /* <DEDUP_REMOVED lines=12> */
.L_x_214:
[----:B------:R-:W-:Y:S05]  /*81e0*/  BSYNC B1 ;  /* 0x0000000000017941 */ /* 0x000fea0003800000 */
.L_x_213:
        /* <DEDUP_REMOVED lines=12> */
.L_x_216:
[----:B------:R-:W-:Y:S05]  /*82b0*/  BSYNC B1 ;  /* 0x0000000000017941 */ /* 0x000fea0003800000 */
.L_x_215:
        /* <DEDUP_REMOVED lines=12> */
.L_x_218:
[----:B------:R-:W-:Y:S05]  /*8380*/  BSYNC B1 ;  /* 0x0000000000017941 */ /* 0x000fea0003800000 */
.L_x_217:
        /* <DEDUP_REMOVED lines=12> */
.L_x_220:
[----:B------:R-:W-:Y:S05]  /*8450*/  BSYNC B1 ;  /* 0x0000000000017941 */ /* 0x000fea0003800000 */
.L_x_219:
        /* <DEDUP_REMOVED lines=12> */
.L_x_222:
[----:B------:R-:W-:Y:S05]  /*8520*/  BSYNC B1 ;  /* 0x0000000000017941 */ /* 0x000fea0003800000 */
.L_x_221:
        /* <DEDUP_REMOVED lines=12> */
.L_x_224:
[----:B------:R-:W-:Y:S05]  /*85f0*/  BSYNC B1 ;  /* 0x0000000000017941 */ /* 0x000fea0003800000 */
.L_x_223:
        /* <DEDUP_REMOVED lines=12> */
.L_x_226:
[----:B------:R-:W-:Y:S05]  /*86c0*/  BSYNC B1 ;  /* 0x0000000000017941 */ /* 0x000fea0003800000 */
.L_x_225:
        /* <DEDUP_REMOVED lines=12> */
.L_x_228:
[----:B------:R-:W-:Y:S05]  /*8790*/  BSYNC B1 ;  /* 0x0000000000017941 */ /* 0x000fea0003800000 */
.L_x_227:
        /* <DEDUP_REMOVED lines=12> */
.L_x_230:
[----:B------:R-:W-:Y:S05]  /*8860*/  BSYNC B1 ;  /* 0x0000000000017941 */ /* 0x000fea0003800000 */
.L_x_229:
        /* <DEDUP_REMOVED lines=12> */
.L_x_232:
[----:B------:R-:W-:Y:S05]  /*8930*/  BSYNC B1 ;  /* 0x0000000000017941 */ /* 0x000fea0003800000 */
.L_x_231:
        /* <DEDUP_REMOVED lines=12> */
.L_x_234:
[----:B------:R-:W-:Y:S05]  /*8a00*/  BSYNC B1 ;  /* 0x0000000000017941 */ /* 0x000fea0003800000 */
.L_x_233:
        /* <DEDUP_REMOVED lines=12> */
.L_x_236:
[----:B------:R-:W-:Y:S05]  /*8ad0*/  BSYNC B1 ;  /* 0x0000000000017941 */ /* 0x000fea0003800000 */
.L_x_235:
        /* <DEDUP_REMOVED lines=12> */
.L_x_238:
[----:B------:R-:W-:Y:S05]  /*8ba0*/  BSYNC B1 ;  /* 0x0000000000017941 */ /* 0x000fea0003800000 */
.L_x_237:
        /* <DEDUP_REMOVED lines=12> */
.L_x_240:
[----:B------:R-:W-:Y:S05]  /*8c70*/  BSYNC B1 ;  /* 0x0000000000017941 */ /* 0x000fea0003800000 */
.L_x_239:
        /* <DEDUP_REMOVED lines=12> */
.L_x_242:
[----:B------:R-:W-:Y:S05]  /*8d40*/  BSYNC B1 ;  /* 0x0000000000017941 */ /* 0x000fea0003800000 */
.L_x_241:
        /* <DEDUP_REMOVED lines=12> */
.L_x_244:
[----:B------:R-:W-:Y:S05]  /*8e10*/  BSYNC B1 ;  /* 0x0000000000017941 */ /* 0x000fea0003800000 */
.L_x_243:
        /* <DEDUP_REMOVED lines=12> */
.L_x_246:
[----:B------:R-:W-:Y:S05]  /*8ee0*/  BSYNC B1 ;  /* 0x0000000000017941 */ /* 0x000fea0003800000 */
.L_x_245:
        /* <DEDUP_REMOVED lines=12> */
.L_x_248:
[----:B------:R-:W-:Y:S05]  /*8fb0*/  BSYNC B1 ;  /* 0x0000000000017941 */ /* 0x000fea0003800000 */
.L_x_247:
        /* <DEDUP_REMOVED lines=12> */
.L_x_250:
[----:B------:R-:W-:Y:S05]  /*9080*/  BSYNC B1 ;  /* 0x0000000000017941 */ /* 0x000fea0003800000 */
.L_x_249:
        /* <DEDUP_REMOVED lines=12> */
.L_x_252:
[----:B------:R-:W-:Y:S05]  /*9150*/  BSYNC B1 ;  /* 0x0000000000017941 */ /* 0x000fea0003800000 */
.L_x_251:
        /* <DEDUP_REMOVED lines=12> */
.L_x_254:
[----:B------:R-:W-:Y:S05]  /*9220*/  BSYNC B1 ;  /* 0x0000000000017941 */ /* 0x000fea0003800000 */
.L_x_253:
        /* <DEDUP_REMOVED lines=12> */
.L_x_256:
[----:B------:R-:W-:Y:S05]  /*92f0*/  BSYNC B1 ;  /* 0x0000000000017941 */ /* 0x000fea0003800000 */
.L_x_255:
        /* <DEDUP_REMOVED lines=12> */
.L_x_258:
[----:B------:R-:W-:Y:S05]  /*93c0*/  BSYNC B1 ;  /* 0x0000000000017941 */ /* 0x000fea0003800000 */
.L_x_257:
        /* <DEDUP_REMOVED lines=12> */
.L_x_260:
[----:B------:R-:W-:Y:S05]  /*9490*/  BSYNC B1 ;  /* 0x0000000000017941 */ /* 0x000fea0003800000 */
.L_x_259:
        /* <DEDUP_REMOVED lines=12> */
.L_x_262:
[----:B------:R-:W-:Y:S05]  /*9560*/  BSYNC B1 ;  /* 0x0000000000017941 */ /* 0x000fea0003800000 */
.L_x_261:
        /* <DEDUP_REMOVED lines=12> */
.L_x_264:
[----:B------:R-:W-:Y:S05]  /*9630*/  BSYNC B1 ;  /* 0x0000000000017941 */ /* 0x000fea0003800000 */
.L_x_263:
        /* <DEDUP_REMOVED lines=12> */
.L_x_266:
[----:B------:R-:W-:Y:S05]  /*9700*/  BSYNC B1 ;  /* 0x0000000000017941 */ /* 0x000fea0003800000 */
.L_x_265:
        /* <DEDUP_REMOVED lines=12> */
.L_x_268:
[----:B------:R-:W-:Y:S05]  /*97d0*/  BSYNC B1 ;  /* 0x0000000000017941 */ /* 0x000fea0003800000 */
.L_x_267:
        /* <DEDUP_REMOVED lines=12> */
.L_x_270:
[----:B------:R-:W-:Y:S05]  /*98a0*/  BSYNC B1 ;  /* 0x0000000000017941 */ /* 0x000fea0003800000 */
.L_x_269:
        /* <DEDUP_REMOVED lines=12> */
.L_x_272:
[----:B------:R-:W-:Y:S05]  /*9970*/  BSYNC B1 ;  /* 0x0000000000017941 */ /* 0x000fea0003800000 */
.L_x_271:
        /* <DEDUP_REMOVED lines=12> */
.L_x_274:
[----:B------:R-:W-:Y:S05]  /*9a40*/  BSYNC B1 ;  /* 0x0000000000017941 */ /* 0x000fea0003800000 */
.L_x_273:
        /* <DEDUP_REMOVED lines=12> */
.L_x_276:
[----:B------:R-:W-:Y:S05]  /*9b10*/  BSYNC B1 ;  /* 0x0000000000017941 */ /* 0x000fea0003800000 */
.L_x_275:
        /* <DEDUP_REMOVED lines=12> */
.L_x_278:
[----:B------:R-:W-:Y:S05]  /*9be0*/  BSYNC B1 ;  /* 0x0000000000017941 */ /* 0x000fea0003800000 */
.L_x_277:
        /* <DEDUP_REMOVED lines=12> */
.L_x_280:
[----:B------:R-:W-:Y:S05]  /*9cb0*/  BSYNC B1 ;  /* 0x0000000000017941 */ /* 0x000fea0003800000 */
.L_x_279:
        /* <DEDUP_REMOVED lines=12> */
.L_x_282:
[----:B------:R-:W-:Y:S05]  /*9d80*/  BSYNC B1 ;  /* 0x0000000000017941 */ /* 0x000fea0003800000 */
.L_x_281:
        /* <DEDUP_REMOVED lines=12> */
.L_x_284:
[----:B------:R-:W-:Y:S05]  /*9e50*/  BSYNC B1 ;  /* 0x0000000000017941 */ /* 0x000fea0003800000 */
.L_x_283:
        /* <DEDUP_REMOVED lines=12> */
.L_x_286:
[----:B------:R-:W-:Y:S05]  /*9f20*/  BSYNC B1 ;  /* 0x0000000000017941 */ /* 0x000fea0003800000 */
.L_x_285:
        /* <DEDUP_REMOVED lines=12> */
.L_x_288:
[----:B------:R-:W-:Y:S05]  /*9ff0*/  BSYNC B1 ;  /* 0x0000000000017941 */ /* 0x000fea0003800000 */
.L_x_287:
        /* <DEDUP_REMOVED lines=12> */
.L_x_290:
[----:B------:R-:W-:Y:S05]  /*a0c0*/  BSYNC B1 ;  /* 0x0000000000017941 */ /* 0x000fea0003800000 */
.L_x_289:
        /* <DEDUP_REMOVED lines=12> */
.L_x_292:
[----:B------:R-:W-:Y:S05]  /*a190*/  BSYNC B1 ;  /* 0x0000000000017941 */ /* 0x000fea0003800000 */
.L_x_291:
[----:B-----5:R-:W-:Y:S01]  /*a1a0*/  LOP3.LUT R3, R3, 0xff, RZ, 0xc0, !PT ;  /* 0x000000ff03037812 */ /* 0x020fe200078ec0ff */
[----:B------:R-:W-:Y:S01]  /*a1b0*/  BSSY B1, `(.L_x_293) ;  /* 0x000000b000017945 */ /* 0x000fe20003800000 */
[----:B------:R-:W-:Y:S02]  /*a1c0*/  ISETP.LT.OR P2, PT, R0, 0xf9, !P1 ;  /* 0x000000f90000780c */ /* 0x000fe40004f41670 */
[----:B------:R-:W-:-:S05]  /*a1d0*/  F2FP.F16.E4M3.UNPACK_B R3, R3 ;  /* 0x00000003ff03723e */ /* 0x000fca00020006ff */
[----:B------:R-:W-:-:S05]  /*a1e0*/  HADD2.F32 R3, -RZ, R3.H0_H0 ;  /* 0x20000003ff037230 */ /* 0x000fca0000004100 */
[----:B0-2---:R-:W-:Y:S01]  /*a1f0*/  FMUL R8, R3, R164 ;  /* 0x000000a403087220 */ /* 0x005fe20000400000 */
[----:B------:R-:W-:-:S03]  /*a200*/  PRMT R3, RZ, 0x7610, R3 ;  /* 0x00007610ff037816 */ /* 0x000fc60000000003 */
[----:B------:R-:W-:-:S05]  /*a210*/  FFMA R8, R149, R155, R8 ;  /* 0x0000009b95087223 */ /* 0x000fca0000000008 */
[----:B------:R-:W-:-:S05]  /*a220*/  F2FP.SATFINITE.E4M3.F32.PACK_AB_MERGE_C R9, RZ, R8, RZ ;  /* 0x00000008ff09723e */ /* 0x000fca00048070ff */
[----:B------:R0:W-:Y:S01]  /*a230*/  @!P0 STG.E.U8 desc[UR36][R6.64+0xf9], R9 ;  /* 0x0000f90906008986 */ /* 0x0001e2000c101124 */
[----:B------:R-:W-:Y:S05]  /*a240*/  @P2 BRA `(.L_x_294) ;  /* 0x0000000000042947 */ /* 0x000fea0003800000 */
[----:B------:R2:W5:Y:S02]  /*a250*/  LDG.E.U8 R3, desc[UR36][R10.64+0xf8] ;  /* 0x0000f8240a037981 */ /* 0x000564000c1e1100 */
.L_x_294:
[----:B------:R-:W-:Y:S05]  /*a260*/  BSYNC B1 ;  /* 0x0000000000017941 */ /* 0x000fea0003800000 */
.L_x_293:
[----:B-----5:R-:W-:Y:S01]  /*a270*/  LOP3.LUT R3, R3, 0xff, RZ, 0xc0, !PT ;  /* 0x000000ff03037812 */ /* 0x020fe200078ec0ff */
[----:B------:R-:W-:Y:S01]  /*a280*/  BSSY B1, `(.L_x_295) ;  /* 0x000000b000017945 */ /* 0x000fe20003800000 */
[----:B------:R-:W-:Y:S02]  /*a290*/  ISETP.LT.OR P1, PT, R0, 0xfa, !P1 ;  /* 0x000000fa0000780c */ /* 0x000fe40004f21670 */
[----:B------:R-:W-:Y:S02]  /*a2a0*/  F2FP.F16.E4M3.UNPACK_B R3, R3 ;  /* 0x00000003ff03723e */ /* 0x000fe400020006ff */
[----:B------:R-:W-:-:S03]  /*a2b0*/  PRMT R0, RZ, 0x7610, R0 ;  /* 0x00007610ff007816 */ /* 0x000fc60000000000 */
[----:B------:R-:W-:-:S05]  /*a2c0*/  HADD2.F32 R3, -RZ, R3.H0_H0 ;  /* 0x20000003ff037230 */ /* 0x000fca0000004100 */
[----:B------:R-:W-:-:S04]  /*a2d0*/  FMUL R3, R3, R164 ;  /* 0x000000a403037220 */ /* 0x000fc80000400000 */
[----:B------:R-:W-:-:S05]  /*a2e0*/  FFMA R3, R150, R155, R3 ;  /* 0x0000009b96037223 */ /* 0x000fca0000000003 */
[----:B------:R-:W-:-:S05]  /*a2f0*/  F2FP.SATFINITE.E4M3.F32.PACK_AB_MERGE_C R3, RZ, R3, RZ ;  /* 0x00000003ff03723e */ /* 0x000fca00048070ff */
[----:B------:R0:W-:Y:S01]  /*a300*/  @!P2 STG.E.U8 desc[UR36][R4.64+0xf8], R3 ;  /* 0x0000f8030400a986 */ /* 0x0001e2000c101124 */
[----:B------:R-:W-:Y:S05]  /*a310*/  @P1 BRA `(.L_x_296) ;  /* 0x0000000000041947 */ /* 0x000fea0003800000 */
[----:B------:R0:W5:Y:S02]  /*a320*/  LDG.E.U8 R0, desc[UR36][R10.64+0xf9] ;  /* 0x0000f9240a007981 */ /* 0x000164000c1e1100 */
.L_x_296:
[----:B------:R-:W-:Y:S05]  /*a330*/  BSYNC B1 ;  /* 0x0000000000017941 */ /* 0x000fea0003800000 */
.L_x_295:
[----:B------:R-:W-:Y:S05]  /*a340*/  @P1 BRA `(.L_x_297) ;  /* 0x0000002000281947 */ /* 0x000fea0003800000 */
[----:B-----5:R-:W-:-:S04]  /*a350*/  LOP3.LUT R0, R0, 0xff, RZ, 0xc0, !PT ;  /* 0x000000ff00007812 */ /* 0x020fc800078ec0ff */
[----:B------:R-:W-:-:S05]  /*a360*/  F2FP.F16.E4M3.UNPACK_B R0, R0 ;  /* 0x00000000ff00723e */ /* 0x000fca00020006ff */
[----:B0-----:R-:W-:-:S05]  /*a370*/  HADD2.F32 R3, -RZ, R0.H0_H0 ;  /* 0x20000000ff037230 */ /* 0x001fca0000004100 */
[----:B------:R-:W-:-:S04]  /*a380*/  FMUL R0, R3, R164 ;  /* 0x000000a403007220 */ /* 0x000fc80000400000 */
[----:B------:R-:W-:-:S05]  /*a390*/  FFMA R0, R151, R155, R0 ;  /* 0x0000009b97007223 */ /* 0x000fca0000000000 */
[----:B------:R-:W-:-:S05]  /*a3a0*/  F2FP.SATFINITE.E4M3.F32.PACK_AB_MERGE_C R3, RZ, R0, RZ ;  /* 0x00000000ff03723e */ /* 0x000fca00048070ff */
[----:B------:R0:W-:Y:S01]  /*a3b0*/  STG.E.U8 desc[UR36][R4.64+0xf9], R3 ;  /* 0x0000f90304007986 */ /* 0x0001e2000c101124 */
[----:B------:R-:W-:Y:S05]  /*a3c0*/  BRA `(.L_x_297) ;  /* 0x0000002000087947 */ /* 0x000fea0003800000 */
.L_x_40:
[----:B------:R-:W-:Y:S01]  /*a3d0*/  ISETP.GE.AND P1, PT, R156, 0x1, PT ;  /* 0x000000019c00780c */ /* 0x000fe20003f26270 */
[-C--:B------:R-:W-:Y:S01]  /*a3e0*/  FMUL R24, R24, R155.reuse ;  /* 0x0000009b18187220 */ /* 0x080fe20000400000 */
[-C--:B------:R-:W-:Y:S01]  /*a3f0*/  FMUL R25, R25, R155.reuse ;  /* 0x0000009b19197220 */ /* 0x080fe20000400000 */
[----:B------:R-:W-:Y:S01]  /*a400*/  ISETP.GE.AND P0, PT, R156, 0x9, PT ;  /* 0x000000099c00780c */ /* 0x000fe20003f06270 */
[-C--:B------:R-:W-:Y:S01]  /*a410*/  FMUL R26, R26, R155.reuse ;  /* 0x0000009b1a1a7220 */ /* 0x080fe20000400000 */
[C---:B------:R-:W-:Y:S01]  /*a420*/  ISETP.LT.OR P2, PT, R0.reuse, 0x1, !P1 ;  /* 0x000000010000780c */ /* 0x040fe20004f41670 */
[-C--:B------:R-:W-:Y:S01]  /*a430*/  FMUL R27, R27, R155.reuse ;  /* 0x0000009b1b1b7220 */ /* 0x080fe20000400000 */
[----:B------:R-:W-:Y:S01]  /*a440*/  ISETP.LT.OR P3, PT, R0, 0x2, !P1 ;  /* 0x000000020000780c */ /* 0x000fe20004f61670 */
[-C--:B------:R-:W-:Y:S01]  /*a450*/  FMUL R28, R28, R155.reuse ;  /* 0x0000009b1c1c7220 */ /* 0x080fe20000400000 */
[----:B------:R-:W-:Y:S01]  /*a460*/  F2FP.SATFINITE.E4M3.F32.PACK_AB_MERGE_C R3, RZ, R24, RZ ;  /* 0x00000018ff03723e */ /* 0x000fe200048070ff */
[----:B------:R-:W-:Y:S01]  /*a470*/  FMUL R29, R29, R155 ;  /* 0x0000009b1d1d7220 */ /* 0x000fe20000400000 */
[----:B------:R-:W-:Y:S01]  /*a480*/  F2FP.SATFINITE.E4M3.F32.PACK_AB_MERGE_C R25, RZ, R25, RZ ;  /* 0x00000019ff19723e */ /* 0x000fe200048070ff */
[-C--:B------:R-:W-:Y:S01]  /*a490*/  FMUL R30, R30, R155.reuse ;  /* 0x0000009b1e1e7220 */ /* 0x080fe20000400000 */
[C---:B------:R-:W-:Y:S01]  /*a4a0*/  ISETP.LT.OR P4, PT, R0.reuse, 0x9, !P1 ;  /* 0x000000090000780c */ /* 0x040fe20004f81670 */
[-C--:B------:R-:W-:Y:S01]  /*a4b0*/  FMUL R31, R31, R155.reuse ;  /* 0x0000009b1f1f7220 */ /* 0x080fe20000400000 */
[----:B------:R-:W-:Y:S01]  /*a4c0*/  ISETP.LT.OR P5, PT, R0, 0xa, !P1 ;  /* 0x0000000a0000780c */ /* 0x000fe20004fa1670 */
[-C--:B------:R-:W-:Y:S01]  /*a4d0*/  FMUL R32, R32, R155.reuse ;  /* 0x0000009b20207220 */ /* 0x080fe20000400000 */
[----:B------:R-:W-:Y:S01]  /*a4e0*/  F2FP.SATFINITE.E4M3.F32.PACK_AB_MERGE_C R9, RZ, R26, RZ ;  /* 0x0000001aff09723e */ /* 0x000fe200048070ff */
[----:B------:R0:W-:Y:S01]  /*a4f0*/  @!P2 STG.E.U8 desc[UR36][R6.64], R3 ;  /* 0x000000030600a986 */ /* 0x0001e2000c101124 */
[C---:B------:R-:W-:Y:S01]  /*a500*/  ISETP.LT.OR P2, PT, R0.reuse, 0x1, !P0 ;  /* 0x000000010000780c */ /* 0x040fe20004741670 */
[----:B------:R-:W-:Y:S01]  /*a510*/  FMUL R33, R33, R155 ;  /* 0x0000009b21217220 */ /* 0x000fe20000400000 */
[----:B------:R-:W-:Y:S01]  /*a520*/  F2FP.SATFINITE.E4M3.F32.PACK_AB_MERGE_C R27, RZ, R27, RZ ;  /* 0x0000001bff1b723e */ /* 0x000fe200048070ff */
[----:B------:R-:W-:Y:S01]  /*a530*/  @!P3 STG.E.U8 desc[UR36][R6.64+0x1], R25 ;  /* 0x000001190600b986 */ /* 0x000fe2000c101124 */
[----:B------:R-:W-:Y:S01]  /*a540*/  ISETP.LT.OR P3, PT, R0, 0x2, !P0 ;  /* 0x000000020000780c */ /* 0x000fe20004761670 */
[----:B------:R-:W-:Y:S01]  /*a550*/  FMUL R34, R34, R155 ;  /* 0x0000009b22227220 */ /* 0x000fe20000400000 */
[----:B------:R-:W-:Y:S01]  /*a560*/  F2FP.SATFINITE.E4M3.F32.PACK_AB_MERGE_C R29, RZ, R29, RZ ;  /* 0x0000001dff1d723e */ /* 0x000fe200048070ff */
[----:B------:R-:W-:Y:S01]  /*a570*/  FMUL R35, R35, R155 ;  /* 0x0000009b23237220 */ /* 0x000fe20000400000 */
[----:B------:R-:W-:Y:S01]  /*a580*/  F2FP.SATFINITE.E4M3.F32.PACK_AB_MERGE_C R31, RZ, R31, RZ ;  /* 0x0000001fff1f723e */ /* 0x000fe200048070ff */
[----:B------:R-:W-:Y:S01]  /*a590*/  FMUL R36, R36, R155 ;  /* 0x0000009b24247220 */ /* 0x000fe20000400000 */
[----:B------:R-:W-:Y:S01]  /*a5a0*/  F2FP.SATFINITE.E4M3.F32.PACK_AB_MERGE_C R33, RZ, R33, RZ ;  /* 0x00000021ff21723e */ /* 0x000fe200048070ff */
[-C--:B------:R-:W-:Y:S01]  /*a5b0*/  FMUL R37, R37, R155.reuse ;  /* 0x0000009b25257220 */ /* 0x080fe20000400000 */
[----:B0-----:R-:W-:Y:S01]  /*a5c0*/  F2FP.SATFINITE.E4M3.F32.PACK_AB_MERGE_C R3, RZ, R28, RZ ;  /* 0x0000001cff03723e */ /* 0x001fe200048070ff */
[----:B------:R0:W-:Y:S01]  /*a5d0*/  @!P2 STG.E.U8 desc[UR36][R4.64], R9 ;  /* 0x000000090400a986 */ /* 0x0001e2000c101124 */
[----:B------:R-:W-:Y:S01]  /*a5e0*/  ISETP.LT.OR P2, PT, R0, 0x9, !P0 ;  /* 0x000000090000780c */ /* 0x000fe20004741670 */
[----:B------:R-:W-:Y:S01]  /*a5f0*/  FMUL R38, R38, R155 ;  /* 0x0000009b26267220 */ /* 0x000fe20000400000 */
[----:B------:R-:W-:Y:S01]  /*a600*/  F2FP.SATFINITE.E4M3.F32.PACK_AB_MERGE_C R35, RZ, R35, RZ ;  /* 0x00000023ff23723e */ /* 0x000fe200048070ff */
[----:B------:R-:W-:Y:S01]  /*a610*/  @!P3 STG.E.U8 desc[UR36][R4.64+0x1], R27 ;  /* 0x0000011b0400b986 */ /* 0x000fe2000c101124 */
[C---:B------:R-:W-:Y:S01]  /*a620*/  ISETP.LT.OR P3, PT, R0.reuse, 0xa, !P0 ;  /* 0x0000000a0000780c */ /* 0x040fe20004761670 */
[----:B------:R-:W-:Y:S01]  /*a630*/  FMUL R39, R39, R155 ;  /* 0x0000009b27277220 */ /* 0x000fe20000400000 */
[----:B------:R-:W-:Y:S01]  /*a640*/  F2FP.SATFINITE.E4M3.F32.PACK_AB_MERGE_C R37, RZ, R37, RZ ;  /* 0x00000025ff25723e */ /* 0x000fe200048070ff */
[----:B------:R1:W-:Y:S01]  /*a650*/  @!P4 STG.E.U8 desc[UR36][R6.64+0x8], R3 ;  /* 0x000008030600c986 */ /* 0x0003e2000c101124 */
[----:B------:R-:W-:Y:S01]  /*a660*/  ISETP.LT.OR P4, PT, R0, 0x11, !P1 ;  /* 0x000000110000780c */ /* 0x000fe20004f81670 */
[-C--:B------:R-:W-:Y:S01]  /*a670*/  FMUL R40, R40, R155.reuse ;  /* 0x0000009b28287220 */ /* 0x080fe20000400000 */
[-C--:B------:R-:W-:Y:S01]  /*a680*/  FMUL R41, R41, R155.reuse ;  /* 0x0000009b29297220 */ /* 0x080fe20000400000 */
[----:B------:R-:W-:Y:S01]  /*a690*/  @!P5 STG.E.U8 desc[UR36][R6.64+0x9], R29 ;  /* 0x0000091d0600d986 */ /* 0x000fe2000c101124 */
[----:B------:R-:W-:Y:S01]  /*a6a0*/  ISETP.LT.OR P5, PT, R0, 0x12, !P1 ;  /* 0x000000120000780c */ /* 0x000fe20004fa1670 */
[-C--:B------:R-:W-:Y:S01]  /*a6b0*/  FMUL R42, R42, R155.reuse ;  /* 0x0000009b2a2a7220 */ /* 0x080fe20000400000 */
[----:B0-----:R-:W-:Y:S01]  /*a6c0*/  F2FP.SATFINITE.E4M3.F32.PACK_AB_MERGE_C R9, RZ, R30, RZ ;  /* 0x0000001eff09723e */ /* 0x001fe200048070ff */
[----:B------:R-:W-:Y:S01]  /*a6d0*/  FMUL R43, R43, R155 ;  /* 0x0000009b2b2b7220 */ /* 0x000fe20000400000 */
[----:B------:R-:W-:Y:S01]  /*a6e0*/  F2FP.SATFINITE.E4M3.F32.PACK_AB_MERGE_C R39, RZ, R39, RZ ;  /* 0x00000027ff27723e */ /* 0x000fe200048070ff */
[----:B------:R-:W-:Y:S01]  /*a6f0*/  @!P3 STG.E.U8 desc[UR36][R4.64+0x9], R31 ;  /* 0x0000091f0400b986 */ /* 0x000fe2000c101124 */
[----:B------:R-:W-:Y:S01]  /*a700*/  ISETP.LT.OR P3, PT, R0, 0x12, !P0 ;  /* 0x000000120000780c */ /* 0x000fe20004761670 */
[-C--:B------:R-:W-:Y:S01]  /*a710*/  FMUL R44, R44, R155.reuse ;  /* 0x0000009b2c2c7220 */ /* 0x080fe20000400000 */
[----:B-1----:R-:W-:Y:S01]  /*a720*/  F2FP.SATFINITE.E4M3.F32.PACK_AB_MERGE_C R3, RZ, R32, RZ ;  /* 0x00000020ff03723e */ /* 0x002fe200048070ff */
[----:B------:R0:W-:Y:S01]  /*a730*/  @!P2 STG.E.U8 desc[UR36][R4.64+0x8], R9 ;  /* 0x000008090400a986 */ /* 0x0001e2000c101124 */
[C---:B------:R-:W-:Y:S01]  /*a740*/  ISETP.LT.OR P2, PT, R0.reuse, 0x11, !P0 ;  /* 0x000000110000780c */ /* 0x040fe20004741670 */
[----:B------:R-:W-:Y:S01]  /*a750*/  FMUL R45, R45, R155 ;  /* 0x0000009b2d2d7220 */ /* 0x000fe20000400000 */
[----:B------:R-:W-:Y:S01]  /*a760*/  F2FP.SATFINITE.E4M3.F32.PACK_AB_MERGE_C R41, RZ, R41, RZ ;  /* 0x00000029ff29723e */ /* 0x000fe200048070ff */
[----:B------:R1:W-:Y:S01]  /*a770*/  @!P4 STG.E.U8 desc[UR36][R6.64+0x10], R3 ;  /* 0x000010030600c986 */ /* 0x0003e2000c101124 */
[----:B------:R-:W-:Y:S01]  /*a780*/  ISETP.LT.OR P4, PT, R0, 0x19, !P1 ;  /* 0x000000190000780c */ /* 0x000fe20004f81670 */
[----:B------:R-:W-:Y:S01]  /*a790*/  FMUL R46, R46, R155 ;  /* 0x0000009b2e2e7220 */ /* 0x000fe20000400000 */
[----:B------:R-:W-:Y:S01]  /*a7a0*/  F2FP.SATFINITE.E4M3.F32.PACK_AB_MERGE_C R43, RZ, R43, RZ ;  /* 0x0000002bff2b723e */ /* 0x000fe200048070ff */
[----:B------:R-:W-:Y:S01]  /*a7b0*/  @!P5 STG.E.U8 desc[UR36][R6.64+0x11], R33 ;  /* 0x000011210600d986 */ /* 0x000fe2000c101124 */
[----:B------:R-:W-:Y:S01]  /*a7c0*/  ISETP.LT.OR P5, PT, R0, 0x1a, !P1 ;  /* 0x0000001a0000780c */ /* 0x000fe20004fa1670 */
[----:B------:R-:W-:Y:S01]  /*a7d0*/  FMUL R47, R47, R155 ;  /* 0x0000009b2f2f7220 */ /* 0x000fe20000400000 */
[----:B------:R-:W-:Y:S01]  /*a7e0*/  F2FP.SATFINITE.E4M3.F32.PACK_AB_MERGE_C R45, RZ, R45, RZ ;  /* 0x0000002dff2d723e */ /* 0x000fe200048070ff */
[----:B------:R-:W-:Y:S01]  /*a7f0*/  @!P3 STG.E.U8 desc[UR36][R4.64+0x11], R35 ;  /* 0x000011230400b986 */ /* 0x000fe2000c101124 */
[----:B0-----:R-:W-:Y:S01]  /*a800*/  F2FP.SATFINITE.E4M3.F32.PACK_AB_MERGE_C R9, RZ, R34, RZ ;  /* 0x00000022ff09723e */ /* 0x001fe200048070ff */
[-C--:B------:R-:W-:Y:S01]  /*a810*/  FMUL R48, R48, R155.reuse ;  /* 0x0000009b30307220 */ /* 0x080fe20000400000 */
[C---:B------:R-:W-:Y:S01]  /*a820*/  ISETP.LT.OR P3, PT, R0.reuse, 0x1a, !P0 ;  /* 0x0000001a0000780c */ /* 0x040fe20004761670 */
[-C--:B------:R-:W-:Y:S01]  /*a830*/  FMUL R49, R49, R155.reuse ;  /* 0x0000009b31317220 */ /* 0x080fe20000400000 */
[----:B-1----:R-:W-:Y:S01]  /*a840*/  F2FP.SATFINITE.E4M3.F32.PACK_AB_MERGE_C R3, RZ, R36, RZ ;  /* 0x00000024ff03723e */ /* 0x002fe200048070ff */
[----:B------:R0:W-:Y:S01]  /*a850*/  @!P2 STG.E.U8 desc[UR36][R4.64+0x10], R9 ;  /* 0x000010090400a986 */ /* 0x0001e2000c101124 */
[----:B------:R-:W-:Y:S01]  /*a860*/  ISETP.LT.OR P2, PT, R0, 0x19, !P0 ;  /* 0x000000190000780c */ /* 0x000fe20004741670 */
[----:B------:R-:W-:Y:S01]  /*a870*/  FMUL R50, R50, R155 ;  /* 0x0000009b32327220 */ /* 0x000fe20000400000 */
[----:B------:R-:W-:Y:S01]  /*a880*/  F2FP.SATFINITE.E4M3.F32.PACK_AB_MERGE_C R47, RZ, R47, RZ ;  /* 0x0000002fff2f723e */ /* 0x000fe200048070ff */
[----:B------:R1:W-:Y:S01]  /*a890*/  @!P4 STG.E.U8 desc[UR36][R6.64+0x18], R3 ;  /* 0x000018030600c986 */ /* 0x0003e2000c101124 */
[C---:B------:R-:W-:Y:S01]  /*a8a0*/  ISETP.LT.OR P4, PT, R0.reuse, 0x21, !P1 ;  /* 0x000000210000780c */ /* 0x040fe20004f81670 */
[----:B------:R-:W-:Y:S01]  /*a8b0*/  FMUL R51, R51, R155 ;  /* 0x0000009b33337220 */ /* 0x000fe20000400000 */
[----:B------:R-:W-:Y:S01]  /*a8c0*/  F2FP.SATFINITE.E4M3.F32.PACK_AB_MERGE_C R49, RZ, R49, RZ ;  /* 0x00000031ff31723e */ /* 0x000fe200048070ff */
[----:B------:R-:W-:Y:S01]  /*a8d0*/  @!P5 STG.E.U8 desc[UR36][R6.64+0x19], R37 ;  /* 0x000019250600d986 */ /* 0x000fe2000c101124 */
[----:B------:R-:W-:Y:S01]  /*a8e0*/  ISETP.LT.OR P5, PT, R0, 0x22, !P1 ;  /* 0x000000220000780c */ /* 0x000fe20004fa1670 */
[-C--:B------:R-:W-:Y:S01]  /*a8f0*/  FMUL R52, R52, R155.reuse ;  /* 0x0000009b34347220 */ /* 0x080fe20000400000 */
[-C--:B------:R-:W-:Y:S01]  /*a900*/  FMUL R53, R53, R155.reuse ;  /* 0x0000009b35357220 */ /* 0x080fe20000400000 */
[----:B0-----:R-:W-:Y:S01]  /*a910*/  F2FP.SATFINITE.E4M3.F32.PACK_AB_MERGE_C R9, RZ, R38, RZ ;  /* 0x00000026ff09723e */ /* 0x001fe200048070ff */
        /* <DEDUP_REMOVED lines=339> */
[-C--:B------:R-:W-:Y:S01]  /*be50*/  FMUL R150, R150, R155.reuse ;  /* 0x0000009b96967220 */ /* 0x080fe20000400000 */
[----:B------:R-:W-:Y:S01]  /*be60*/  FMUL R151, R151, R155 ;  /* 0x0000009b97977220 */ /* 0x000fe20000400000 */
[----:B------:R1:W-:Y:S01]  /*be70*/  @!P4 STG.E.U8 desc[UR36][R6.64+0xb8], R3 ;  /* 0x0000b8030600c986 */ /* 0x0003e2000c101124 */
[----:B------:R-:W-:-:S02]  /*be80*/  ISETP.LT.OR P4, PT, R0, 0xc1, !P1 ;  /* 0x000000c10000780c */ /* 0x000fc40004f81670 */
[----:B------:R-:W-:Y:S01]  /*be90*/  F2FP.SATFINITE.E4M3.F32.PACK_AB_MERGE_C R147, RZ, R147, RZ ;  /* 0x00000093ff93723e */ /* 0x000fe200048070ff */
[----:B------:R-:W-:Y:S01]  /*bea0*/  @!P5 STG.E.U8 desc[UR36][R6.64+0xb9], R117 ;  /* 0x0000b9750600d986 */ /* 0x000fe2000c101124 */
[C---:B------:R-:W-:Y:S02]  /*beb0*/  ISETP.LT.OR P5, PT, R0.reuse, 0xc2, !P1 ;  /* 0x000000c20000780c */ /* 0x040fe40004fa1670 */
[----:B------:R-:W-:Y:S01]  /*bec0*/  F2FP.SATFINITE.E4M3.F32.PACK_AB_MERGE_C R149, RZ, R149, RZ ;  /* 0x00000095ff95723e */ /* 0x000fe200048070ff */
[----:B------:R-:W-:Y:S01]  /*bed0*/  @!P3 STG.E.U8 desc[UR36][R4.64+0xb9], R119 ;  /* 0x0000b9770400b986 */ /* 0x000fe2000c101124 */
[----:B0-----:R-:W-:Y:S02]  /*bee0*/  F2FP.SATFINITE.E4M3.F32.PACK_AB_MERGE_C R9, RZ, R118, RZ ;  /* 0x00000076ff09723e */ /* 0x001fe400048070ff */
[C---:B------:R-:W-:Y:S02]  /*bef0*/  ISETP.LT.OR P3, PT, R0.reuse, 0xc2, !P0 ;  /* 0x000000c20000780c */ /* 0x040fe40004761670 */
[----:B-1----:R-:W-:Y:S01]  /*bf00*/  F2FP.SATFINITE.E4M3.F32.PACK_AB_MERGE_C R3, RZ, R120, RZ ;  /* 0x00000078ff03723e */ /* 0x002fe200048070ff */
[----:B------:R0:W-:Y:S01]  /*bf10*/  @!P2 STG.E.U8 desc[UR36][R4.64+0xb8], R9 ;  /* 0x0000b8090400a986 */ /* 0x0001e2000c101124 */
[----:B------:R-:W-:-:S02]  /*bf20*/  ISETP.LT.OR P2, PT, R0, 0xc1, !P0 ;  /* 0x000000c10000780c */ /* 0x000fc40004741670 */
[----:B------:R-:W-:Y:S01]  /*bf30*/  F2FP.SATFINITE.E4M3.F32.PACK_AB_MERGE_C R11, RZ, R150, RZ ;  /* 0x00000096ff0b723e */ /* 0x000fe200048070ff */
[----:B------:R1:W-:Y:S01]  /*bf40*/  @!P4 STG.E.U8 desc[UR36][R6.64+0xc0], R3 ;  /* 0x0000c0030600c986 */ /* 0x0003e2000c101124 */
[C---:B------:R-:W-:Y:S02]  /*bf50*/  ISETP.LT.OR P4, PT, R0.reuse, 0xc9, !P1 ;  /* 0x000000c90000780c */ /* 0x040fe40004f81670 */
[----:B------:R-:W-:Y:S01]  /*bf60*/  F2FP.SATFINITE.E4M3.F32.PACK_AB_MERGE_C R151, RZ, R151, RZ ;  /* 0x00000097ff97723e */ /* 0x000fe200048070ff */
[----:B------:R-:W-:Y:S01]  /*bf70*/  @!P5 STG.E.U8 desc[UR36][R6.64+0xc1], R121 ;  /* 0x0000c1790600d986 */ /* 0x000fe2000c101124 */
[C---:B------:R-:W-:Y:S02]  /*bf80*/  ISETP.LT.OR P5, PT, R0.reuse, 0xca, !P1 ;  /* 0x000000ca0000780c */ /* 0x040fe40004fa1670 */
[----:B0-----:R-:W-:Y:S01]  /*bf90*/  F2FP.SATFINITE.E4M3.F32.PACK_AB_MERGE_C R9, RZ, R122, RZ ;  /* 0x0000007aff09723e */ /* 0x001fe200048070ff */
[----:B------:R-:W-:Y:S01]  /*bfa0*/  @!P3 STG.E.U8 desc[UR36][R4.64+0xc1], R123 ;  /* 0x0000c17b0400b986 */ /* 0x000fe2000c101124 */
[----:B------:R-:W-:-:S02]  /*bfb0*/  ISETP.LT.OR P3, PT, R0, 0xca, !P0 ;  /* 0x000000ca0000780c */ /* 0x000fc40004761670 */
[----:B-1----:R-:W-:Y:S01]  /*bfc0*/  F2FP.SATFINITE.E4M3.F32.PACK_AB_MERGE_C R3, RZ, R124, RZ ;  /* 0x0000007cff03723e */ /* 0x002fe200048070ff */
[----:B------:R0:W-:Y:S01]  /*bfd0*/  @!P2 STG.E.U8 desc[UR36][R4.64+0xc0], R9 ;  /* 0x0000c0090400a986 */ /* 0x0001e2000c101124 */
[----:B------:R-:W-:-:S03]  /*bfe0*/  ISETP.LT.OR P2, PT, R0, 0xc9, !P0 ;  /* 0x000000c90000780c */ /* 0x000fc60004741670 */
[----:B------:R1:W-:Y:S01]  /*bff0*/  @!P4 STG.E.U8 desc[UR36][R6.64+0xc8], R3 ;  /* 0x0000c8030600c986 */ /* 0x0003e2000c101124 */
[----:B------:R-:W-:-:S03]  /*c000*/  ISETP.LT.OR P4, PT, R0, 0xd1, !P1 ;  /* 0x000000d10000780c */ /* 0x000fc60004f81670 */
[----:B------:R-:W-:Y:S01]  /*c010*/  @!P5 STG.E.U8 desc[UR36][R6.64+0xc9], R125 ;  /* 0x0000c97d0600d986 */ /* 0x000fe2000c101124 */
[C---:B------:R-:W-:Y:S02]  /*c020*/  ISETP.LT.OR P5, PT, R0.reuse, 0xd2, !P1 ;  /* 0x000000d20000780c */ /* 0x040fe40004fa1670 */
[----:B0-----:R-:W-:Y:S01]  /*c030*/  F2FP.SATFINITE.E4M3.F32.PACK_AB_MERGE_C R9, RZ, R126, RZ ;  /* 0x0000007eff09723e */ /* 0x001fe200048070ff */
[----:B------:R-:W-:Y:S01]  /*c040*/  @!P3 STG.E.U8 desc[UR36][R4.64+0xc9], R127 ;  /* 0x0000c97f0400b986 */ /* 0x000fe2000c101124 */
[C---:B------:R-:W-:Y:S02]  /*c050*/  ISETP.LT.OR P3, PT, R0.reuse, 0xd2, !P0 ;  /* 0x000000d20000780c */ /* 0x040fe40004761670 */
        /* <DEDUP_REMOVED lines=36> */
[----:B------:R-:W-:Y:S02]  /*c2a0*/  ISETP.LT.OR P5, PT, R0, 0xf1, !P1 ;  /* 0x000000f10000780c */ /* 0x000fe40004fa1670 */
[----:B0-----:R-:W-:Y:S02]  /*c2b0*/  F2FP.SATFINITE.E4M3.F32.PACK_AB_MERGE_C R9, RZ, R142, RZ ;  /* 0x0000008eff09723e */ /* 0x001fe400048070ff */
[----:B-1----:R-:W-:-:S03]  /*c2c0*/  F2FP.SATFINITE.E4M3.F32.PACK_AB_MERGE_C R3, RZ, R144, RZ ;  /* 0x00000090ff03723e */ /* 0x002fc600048070ff */
[----:B------:R0:W-:Y:S01]  /*c2d0*/  @!P2 STG.E.U8 desc[UR36][R4.64+0xe8], R9 ;  /* 0x0000e8090400a986 */ /* 0x0001e2000c101124 */
[----:B------:R-:W-:-:S03]  /*c2e0*/  ISETP.LT.OR P2, PT, R0, 0xf1, !P0 ;  /* 0x000000f10000780c */ /* 0x000fc60004741670 */
[----:B------:R-:W-:Y:S01]  /*c2f0*/  @!P4 STG.E.U8 desc[UR36][R4.64+0xe9], R143 ;  /* 0x0000e98f0400c986 */ /* 0x000fe2000c101124 */
[----:B------:R-:W-:-:S03]  /*c300*/  ISETP.LT.OR P4, PT, R0, 0xf2, !P0 ;  /* 0x000000f20000780c */ /* 0x000fc60004781670 */
[----:B------:R-:W-:Y:S01]  /*c310*/  @!P3 STG.E.U8 desc[UR36][R6.64+0xf1], R145 ;  /* 0x0000f1910600b986 */ /* 0x000fe2000c101124 */
[C---:B------:R-:W-:Y:S02]  /*c320*/  ISETP.LT.OR P3, PT, R0.reuse, 0xf9, !P1 ;  /* 0x000000f90000780c */ /* 0x040fe40004f61670 */
[C---:B------:R-:W-:Y:S01]  /*c330*/  ISETP.LT.OR P1, PT, R0.reuse, 0xfa, !P1 ;  /* 0x000000fa0000780c */ /* 0x040fe20004f21670 */
[----:B------:R1:W-:Y:S01]  /*c340*/  @!P5 STG.E.U8 desc[UR36][R6.64+0xf0], R3 ;  /* 0x0000f0030600d986 */ /* 0x0003e2000c101124 */
[C---:B------:R-:W-:Y:S02]  /*c350*/  ISETP.LT.OR P5, PT, R0.reuse, 0xf9, !P0 ;  /* 0x000000f90000780c */ /* 0x040fe400047a1670 */
[----:B------:R-:W-:Y:S02]  /*c360*/  ISETP.LT.OR P0, PT, R0, 0xfa, !P0 ;  /* 0x000000fa0000780c */ /* 0x000fe40004701670 */
[----:B0-----:R-:W-:Y:S01]  /*c370*/  F2FP.SATFINITE.E4M3.F32.PACK_AB_MERGE_C R9, RZ, R146, RZ ;  /* 0x00000092ff09723e */ /* 0x001fe200048070ff */
[----:B------:R0:W-:Y:S04]  /*c380*/  @!P4 STG.E.U8 desc[UR36][R4.64+0xf1], R147 ;  /* 0x0000f1930400c986 */ /* 0x0001e8000c101124 */
[----:B------:R0:W-:Y:S01]  /*c390*/  @!P2 STG.E.U8 desc[UR36][R4.64+0xf0], R9 ;  /* 0x0000f0090400a986 */ /* 0x0001e2000c101124 */
[----:B-1----:R-:W-:-:S03]  /*c3a0*/  F2FP.SATFINITE.E4M3.F32.PACK_AB_MERGE_C R3, RZ, R148, RZ ;  /* 0x00000094ff03723e */ /* 0x002fc600048070ff */
[----:B------:R0:W-:Y:S04]  /*c3b0*/  @!P1 STG.E.U8 desc[UR36][R6.64+0xf9], R149 ;  /* 0x0000f99506009986 */ /* 0x0001e8000c101124 */
[----:B------:R0:W-:Y:S04]  /*c3c0*/  @!P3 STG.E.U8 desc[UR36][R6.64+0xf8], R3 ;  /* 0x0000f8030600b986 */ /* 0x0001e8000c101124 */
[----:B------:R0:W-:Y:S04]  /*c3d0*/  @!P5 STG.E.U8 desc[UR36][R4.64+0xf8], R11 ;  /* 0x0000f80b0400d986 */ /* 0x0001e8000c101124 */
[----:B------:R0:W-:Y:S02]  /*c3e0*/  @!P0 STG.E.U8 desc[UR36][R4.64+0xf9], R151 ;  /* 0x0000f99704008986 */ /* 0x0001e4000c101124 */
.L_x_297:
[----:B------:R-:W-:Y:S05]  /*c3f0*/  BSYNC B0 ;  /* 0x0000000000007941 */ /* 0x000fea0003800000 */
.L_x_39:
[----:B------:R-:W-:Y:S01]  /*c400*/  ULDC UR4, c[0x0][0xc] ;  /* 0x0000030000047ab9 */ /* 0x000fe20000000800 */
[----:B------:R-:W-:Y:S01]  /*c410*/  ULDC UR5, c[0x0][0x10] ;  /* 0x0000040000057ab9 */ /* 0x000fe20000000800 */
[----:B0-----:R-:W0:Y:S01]  /*c420*/  LDC R3, c[0x0][0x14] ;  /* 0x00000500ff037b82 */ /* 0x001e220000000800 */
[----:B------:R-:W-:Y:S01]  /*c430*/  UIMAD.WIDE.U32 UR4, UR4, UR5, URZ ;  /* 0x00000005040472a5 */ /* 0x000fe2000f8e003f */
[----:B-----5:R-:W-:Y:S01]  /*c440*/  PRMT R0, RZ, 0x7610, R0 ;  /* 0x00007610ff007816 */ /* 0x020fe20000000000 */
[----:B-1----:R-:W-:Y:S02]  /*c450*/  IMAD.MOV.U32 R153, RZ, RZ, -0x1 ;  /* 0xffffffffff997424 */ /* 0x002fe400078e00ff */
[----:B------:R-:W-:Y:S02]  /*c460*/  IMAD.MOV.U32 R152, RZ, RZ, -0x1 ;  /* 0xffffffffff987424 */ /* 0x000fe400078e00ff */
[----:B0-----:R-:W-:-:S04]  /*c470*/  IMAD.WIDE.U32 R16, R3, UR4, R16 ;  /* 0x0000000403107c25 */ /* 0x001fc8000f8e0010 */
[----:B------:R-:W-:Y:S01]  /*c480*/  IMAD R3, R3, UR5, RZ ;  /* 0x0000000503037c24 */ /* 0x000fe2000f8e02ff */
[----:B------:R-:W-:Y:S02]  /*c490*/  ULDC.64 UR4, c[0x0][0x650] ;  /* 0x0001940000047ab9 */ /* 0x000fe40000000a00 */
[----:B------:R-:W-:Y:S01]  /*c4a0*/  ISETP.GE.U32.AND P0, PT, R16, UR4, PT ;  /* 0x0000000410007c0c */ /* 0x000fe2000bf06070 */
[----:B------:R-:W-:-:S05]  /*c4b0*/  IMAD.IADD R17, R17, 0x1, R3 ;  /* 0x0000000111117824 */ /* 0x000fca00078e0203 */
[----:B------:R-:W-:-:S13]  /*c4c0*/  ISETP.GE.U32.AND.EX P0, PT, R17, UR5, PT, P0 ;  /* 0x0000000511007c0c */ /* 0x000fda000bf06100 */
[----:B------:R-:W-:Y:S05]  /*c4d0*/  @P0 BRA `(.L_x_298) ;  /* 0x0000000400640947 */ /* 0x000fea0003800000 */
[----:B------:R-:W0:Y:S01]  /*c4e0*/  S2R R12, SR_CTAID.X ;  /* 0x00000000000c7919 */ /* 0x000e220000002500 */
[----:B--2-4-:R-:W1:Y:S01]  /*c4f0*/  LDC.64 R10, c[0x0][0x628] ;  /* 0x00018a00ff0a7b82 */ /* 0x014e620000000a00 */
[----:B------:R-:W-:Y:S01]  /*c500*/  ULDC UR4, c[0x0][0x150] ;  /* 0x0000540000047ab9 */ /* 0x000fe20000000800 */
[----:B------:R-:W-:Y:S01]  /*c510*/  IMAD.MOV.U32 R8, RZ, RZ, R16 ;  /* 0x000000ffff087224 */ /* 0x000fe200078e0010 */
[----:B------:R-:W2:Y:S01]  /*c520*/  S2R R22, SR_CTAID.Y ;  /* 0x0000000000167919 */ /* 0x000ea20000002600 */
[----:B------:R-:W-:-:S04]  /*c530*/  IMAD.MOV.U32 R9, RZ, RZ, R17 ;  /* 0x000000ffff097224 */ /* 0x000fc800078e0011 */
[----:B------:R-:W4:Y:S08]  /*c540*/  LDC R21, c[0x0][0x144] ;  /* 0x00005100ff157b82 */ /* 0x000f300000000800 */
[----:B------:R-:W2:Y:S08]  /*c550*/  LDC R0, c[0x0][0x630] ;  /* 0x00018c00ff007b82 */ /* 0x000eb00000000800 */
[----:B------:R-:W2:Y:S01]  /*c560*/  LDC.64 R14, c[0x0][0x620] ;  /* 0x00018800ff0e7b82 */ /* 0x000ea20000000a00 */
[----:B-1----:R-:W-:-:S04]  /*c570*/  ISETP.NE.U32.AND P0, PT, R10, RZ, PT ;  /* 0x000000ff0a00720c */ /* 0x002fc80003f05070 */
[----:B------:R-:W-:Y:S02]  /*c580*/  ISETP.NE.AND.EX P0, PT, R11, RZ, PT, P0 ;  /* 0x000000ff0b00720c */ /* 0x000fe40003f05300 */
[----:B0-----:R-:W-:-:S05]  /*c590*/  I2FP.F32.U32 R3, R12 ;  /* 0x0000000c00037245 */ /* 0x001fca0000201000 */
[----:B------:R-:W-:-:S04]  /*c5a0*/  FMUL R3, R3, UR4 ;  /* 0x0000000403037c20 */ /* 0x000fc80008400000 */
[----:B------:R0:W1:Y:S02]  /*c5b0*/  F2I.U32.TRUNC.NTZ R20, R3 ;  /* 0x0000000300147305 */ /* 0x000064000020f000 */
[----:B----4-:R-:W-:Y:S05]  /*c5c0*/  @!P0 BRA `(.L_x_299) ;  /* 0x0000000000288947 */ /* 0x010fea0003800000 */
[----:B0-----:R-:W0:Y:S02]  /*c5d0*/  LDC R3, c[0x0][0x634] ;  /* 0x00018d00ff037b82 */ /* 0x001e240000000800 */
[----:B0-----:R-:W-:-:S05]  /*c5e0*/  IADD3 R3, P0, R16, R3, RZ ;  /* 0x0000000310037210 */ /* 0x001fca0007f1e0ff */
[----:B------:R-:W-:-:S04]  /*c5f0*/  IMAD.X R13, RZ, RZ, R17, P0 ;  /* 0x000000ffff0d7224 */ /* 0x000fc800000e0611 */
[----:B------:R-:W-:-:S04]  /*c600*/  IMAD.WIDE.U32 R4, R13, R10, RZ ;  /* 0x0000000a0d047225 */ /* 0x000fc800078e00ff */
[----:B---3--:R-:W-:-:S04]  /*c610*/  IMAD.WIDE.U32 R6, P0, R3, R11, R4 ;  /* 0x0000000b03067225 */ /* 0x008fc80007800004 */
[----:B------:R-:W-:-:S04]  /*c620*/  IMAD.WIDE.U32 R4, R3, R10, RZ ;  /* 0x0000000a03047225 */ /* 0x000fc800078e00ff */
[----:B------:R-:W-:Y:S01]  /*c630*/  IMAD.X R9, RZ, RZ, RZ, P0 ;  /* 0x000000ffff097224 */ /* 0x000fe200000e06ff */
[----:B------:R-:W-:Y:S01]  /*c640*/  IADD3 RZ, P0, R5, R6, RZ ;  /* 0x0000000605ff7210 */ /* 0x000fe20007f1e0ff */
[----:B------:R-:W-:-:S04]  /*c650*/  IMAD.MOV.U32 R8, RZ, RZ, R7 ;  /* 0x000000ffff087224 */ /* 0x000fc800078e0007 */
[----:B------:R-:W-:-:S08]  /*c660*/  IMAD.WIDE.U32.X R8, R13, R11, R8, P0 ;  /* 0x0000000b0d087225 */ /* 0x000fd000000e0408 */
.L_x_299:
[----:B------:R-:W4:Y:S01]  /*c670*/  LDC.64 R26, c[0x0][0x640] ;  /* 0x00019000ff1a7b82 */ /* 0x000f220000000a00 */
[-CC-:B--2---:R-:W-:Y:S01]  /*c680*/  SHF.R.U64 R152, R8, R0.reuse, R9.reuse ;  /* 0x0000000008987219 */ /* 0x184fe20000001209 */
[----:B-1----:R-:W-:Y:S01]  /*c690*/  IMAD.MOV R20, RZ, RZ, -R20 ;  /* 0x000000ffff147224 */ /* 0x002fe200078e0a14 */
[----:B------:R-:W-:Y:S01]  /*c6a0*/  SHF.R.U32.HI R0, RZ, R0, R9 ;  /* 0x00000000ff007219 */ /* 0x000fe20000011609 */
[----:B------:R-:W-:Y:S01]  /*c6b0*/  ULDC UR4, c[0x0][0x154] ;  /* 0x0000550000047ab9 */ /* 0x000fe20000000800 */
[----:B0-----:R-:W-:Y:S01]  /*c6c0*/  IADD3 R3, P0, RZ, -R152, RZ ;  /* 0x80000098ff037210 */ /* 0x001fe20007f1e0ff */
[----:B------:R-:W-:Y:S02]  /*c6d0*/  IMAD R21, R21, R20, R12 ;  /* 0x0000001415157224 */ /* 0x000fe400078e020c */
[----:B---3--:R-:W0:Y:S01]  /*c6e0*/  LDC R6, c[0x0][0x618] ;  /* 0x00018600ff067b82 */ /* 0x008e220000000800 */
[----:B------:R-:W-:Y:S02]  /*c6f0*/  IMAD.MOV.U32 R7, RZ, RZ, 0x1 ;  /* 0x00000001ff077424 */ /* 0x000fe400078e00ff */
[----:B------:R-:W-:-:S04]  /*c700*/  IMAD.X R5, RZ, RZ, ~R0, P0 ;  /* 0x000000ffff057224 */ /* 0x000fc800000e0e00 */
[-C--:B------:R-:W-:Y:S01]  /*c710*/  IMAD R0, R5, R14.reuse, RZ ;  /* 0x0000000e05007224 */ /* 0x080fe200078e02ff */
[----:B------:R-:W1:Y:S01]  /*c720*/  LDC R8, c[0x0][0x608] ;  /* 0x00018200ff087b82 */ /* 0x000e620000000800 */
[----:B------:R-:W-:-:S04]  /*c730*/  IMAD.WIDE.U32 R4, R3, R14, R16 ;  /* 0x0000000e03047225 */ /* 0x000fc800078e0010 */
[----:B------:R-:W-:Y:S01]  /*c740*/  IMAD R3, R3, R15, R0 ;  /* 0x0000000f03037224 */ /* 0x000fe200078e0200 */
[----:B------:R-:W-:Y:S02]  /*c750*/  I2FP.F32.U32 R0, R22 ;  /* 0x0000001600007245 */ /* 0x000fe40000201000 */
[----:B------:R-:W2:Y:S01]  /*c760*/  LDC R24, c[0x0][0x658] ;  /* 0x00019600ff187b82 */ /* 0x000ea20000000800 */
[----:B------:R-:W-:Y:S01]  /*c770*/  IMAD.IADD R3, R5, 0x1, R3 ;  /* 0x0000000105037824 */ /* 0x000fe200078e0203 */
[----:B----4-:R-:W-:Y:S01]  /*c780*/  ISETP.NE.U32.AND P0, PT, R26, RZ, PT ;  /* 0x000000ff1a00720c */ /* 0x010fe20003f05070 */
[----:B------:R-:W-:Y:S01]  /*c790*/  FMUL R0, R0, UR4 ;  /* 0x0000000400007c20 */ /* 0x000fe20008400000 */
[----:B------:R-:W-:Y:S02]  /*c7a0*/  IMAD.MOV.U32 R5, RZ, RZ, -0x1 ;  /* 0xffffffffff057424 */ /* 0x000fe400078e00ff */
[----:B------:R-:W-:Y:S01]  /*c7b0*/  ISETP.NE.AND.EX P0, PT, R27, RZ, PT, P0 ;  /* 0x000000ff1b00720c */ /* 0x000fe20003f05300 */
[----:B------:R3:W4:Y:S01]  /*c7c0*/  F2I.U32.TRUNC.NTZ R13, R0 ;  /* 0x00000000000d7305 */ /* 0x000722000020f000 */
[----:B------:R-:W3:Y:S01]  /*c7d0*/  LDC R15, c[0x0][0x148] ;  /* 0x00005200ff0f7b82 */ /* 0x000ee20000000800 */
[----:B0-----:R-:W-:-:S02]  /*c7e0*/  SHF.R.U64 R12, R4, R6, R3 ;  /* 0x00000006040c7219 */ /* 0x001fc40000001203 */
[----:B------:R-:W-:-:S05]  /*c7f0*/  SHF.R.U32.HI R3, RZ, R6, R3 ;  /* 0x00000006ff037219 */ /* 0x000fca0000011603 */
[----:B------:R-:W0:Y:S01]  /*c800*/  LDC R20, c[0x0][0x600] ;  /* 0x00018000ff147b82 */ /* 0x000e220000000800 */
[-CC-:B-1----:R-:W-:Y:S02]  /*c810*/  SHF.R.U64 R10, R12, R8.reuse, R3.reuse ;  /* 0x000000080c0a7219 */ /* 0x182fe40000001203 */
[----:B------:R-:W-:-:S05]  /*c820*/  SHF.R.U32.HI R3, RZ, R8, R3 ;  /* 0x00000008ff037219 */ /* 0x000fca0000011603 */
[----:B------:R-:W1:Y:S01]  /*c830*/  LDC R25, c[0x0][0x648] ;  /* 0x00019200ff197b82 */ /* 0x000e620000000800 */
[-C--:B--2---:R-:W-:Y:S02]  /*c840*/  SHF.L.U32 R4, R5, R24.reuse, RZ ;  /* 0x0000001805047219 */ /* 0x084fe400000006ff */
[--C-:B------:R-:W-:Y:S02]  /*c850*/  SHF.R.U64 R14, R10, R24, R3.reuse ;  /* 0x000000180a0e7219 */ /* 0x100fe40000001203 */
[----:B------:R-:W-:Y:S02]  /*c860*/  LOP3.LUT R23, RZ, R4, RZ, 0x33, !PT ;  /* 0x00000004ff177212 */ /* 0x000fe400078e33ff */
[-C--:B------:R-:W-:Y:S01]  /*c870*/  SHF.R.U32.HI R5, RZ, R24.reuse, R3 ;  /* 0x00000018ff057219 */ /* 0x080fe20000011603 */
[----:B------:R-:W2:Y:S01]  /*c880*/  LDC R28, c[0x0][0x638] ;  /* 0x00018e00ff1c7b82 */ /* 0x000ea20000000800 */
[----:B------:R-:W-:Y:S01]  /*c890*/  SHF.L.U32 R154, R7, R24, RZ ;  /* 0x00000018079a7219 */ /* 0x000fe200000006ff */
[----:B------:R-:W-:-:S06]  /*c8a0*/  IMAD.MOV.U32 R4, RZ, RZ, R14 ;  /* 0x000000ffff047224 */ /* 0x000fcc00078e000e */
[----:B------:R-:W0:Y:S01]  /*c8b0*/  LDC R29, c[0x0][0x610] ;  /* 0x00018400ff1d7b82 */ /* 0x000e220000000800 */
[----:B----4-:R-:W-:Y:S05]  /*c8c0*/  @!P0 BRA `(.L_x_300) ;  /* 0x0000000000288947 */ /* 0x010fea0003800000 */
[----:B------:R-:W4:Y:S02]  /*c8d0*/  LDC R3, c[0x0][0x64c] ;  /* 0x00019300ff037b82 */ /* 0x000f240000000800 */
[----:B----4-:R-:W-:-:S05]  /*c8e0*/  IADD3 R3, P0, R14, R3, RZ ;  /* 0x000000030e037210 */ /* 0x010fca0007f1e0ff */
        /* <DEDUP_REMOVED lines=8> */
.L_x_300:
[----:B------:R-:W-:Y:S01]  /*c970*/  ISETP.NE.AND P0, PT, R2, 0x1, PT ;  /* 0x000000010200780c */ /* 0x000fe20003f05270 */
[----:B0-----:R-:W-:Y:S01]  /*c980*/  VIADD R7, R20, 0xffffffff ;  /* 0xffffffff14077836 */ /* 0x001fe20000000000 */
[----:B-1-3--:R-:W-:Y:S01]  /*c990*/  SHF.R.U64 R0, R4, R25, R5 ;  /* 0x0000001904007219 */ /* 0x00afe20000001205 */
[----:B------:R-:W-:Y:S01]  /*c9a0*/  IMAD.MOV R13, RZ, RZ, -R13 ;  /* 0x000000ffff0d7224 */ /* 0x000fe200078e0a0d */
[----:B------:R-:W-:Y:S01]  /*c9b0*/  LOP3.LUT R5, R10, R23, RZ, 0xc0, !PT ;  /* 0x000000170a057212 */ /* 0x000fe200078ec0ff */
[----:B------:R-:W-:Y:S02]  /*c9c0*/  IMAD.MOV.U32 R4, RZ, RZ, 0x1 ;  /* 0x00000001ff047424 */ /* 0x000fe400078e00ff */
[----:B------:R-:W-:Y:S02]  /*c9d0*/  IMAD.MOV R3, RZ, RZ, -R0 ;  /* 0x000000ffff037224 */ /* 0x000fe400078e0a00 */
[----:B------:R-:W-:Y:S01]  /*c9e0*/  IMAD R154, R154, R0, R5 ;  /* 0x000000009a9a7224 */ /* 0x000fe200078e0205 */
[----:B------:R-:W-:Y:S01]  /*c9f0*/  LOP3.LUT R5, R12, R7, RZ, 0xc0, !PT ;  /* 0x000000070c057212 */ /* 0x000fe200078ec0ff */
[----:B--2---:R-:W-:-:S02]  /*ca00*/  IMAD R0, R3, R28, R14 ;  /* 0x0000001c03007224 */ /* 0x004fc400078e020e */
[----:B------:R-:W-:Y:S02]  /*ca10*/  @P0 IMAD R21, R15, R13, R22 ;  /* 0x0000000d0f150224 */ /* 0x000fe400078e0216 */
[----:B------:R-:W-:Y:S01]  /*ca20*/  IMAD R3, R0, R20, R5 ;  /* 0x0000001400037224 */ /* 0x000fe200078e0205 */
[----:B------:R-:W-:Y:S01]  /*ca30*/  PRMT R0, R4, 0x7610, R0 ;  /* 0x0000761004007816 */ /* 0x000fe20000000000 */
[----:B------:R-:W-:-:S05]  /*ca40*/  IMAD R154, R154, R29, R21 ;  /* 0x0000001d9a9a7224 */ /* 0x000fca00078e0215 */
[----:B------:R-:W-:Y:S02]  /*ca50*/  SEL R153, R3, R154, !P0 ;  /* 0x0000009a03997207 */ /* 0x000fe40004000000 */
[----:B------:R-:W-:-:S07]  /*ca60*/  SEL R154, R154, R3, !P0 ;  /* 0x000000039a9a7207 */ /* 0x000fce0004000000 */
.L_x_298:
[----:B------:R-:W-:-:S13]  /*ca70*/  LOP3.LUT P0, RZ, R0, 0xff, RZ, 0xc0, !PT ;  /* 0x000000ff00ff7812 */ /* 0x000fda000780c0ff */
[----:B------:R-:W-:Y:S05]  /*ca80*/  @P0 BRA `(.L_x_301) ;  /* 0xffffff4400240947 */ /* 0x000fea000383ffff */
[----:B------:R-:W-:Y:S05]  /*ca90*/  EXIT ;  /* 0x000000000000794d */ /* 0x000fea0003800000 */
.L_x_3:
[----:B0-----:R-:W-:Y:S01]  /*caa0*/  ULDC.64 UR4, c[0x0][0x650] ;  /* 0x0001940000047ab9 */ /* 0x001fe20000000a00 */
        /* <DEDUP_REMOVED lines=25> */
.L_x_303:
[-CC-:B------:R-:W-:Y:S01]  /*cc40*/  SHF.R.U64 R29, R10, R14.reuse, R11.reuse ;  /* 0x0000000e0a1d7219 */ /* 0x180fe2000000120b */
[----:B------:R-:W0:Y:S01]  /*cc50*/  LDC.64 R22, c[0x0][0x640] ;  /* 0x00019000ff167b82 */ /* 0x000e220000000a00 */
[----:B------:R-:W-:Y:S01]  /*cc60*/  SHF.R.U32.HI R5, RZ, R14, R11 ;  /* 0x0000000eff057219 */ /* 0x000fe2000001160b */
[----:B------:R-:W-:Y:S01]  /*cc70*/  ULDC UR4, c[0x0][0x150] ;  /* 0x0000540000047ab9 */ /* 0x000fe20000000800 */
[----:B------:R-:W-:Y:S02]  /*cc80*/  IADD3 R9, P0, RZ, -R29, RZ ;  /* 0x8000001dff097210 */ /* 0x000fe40007f1e0ff */
[----:B------:R-:W-:-:S03]  /*cc90*/  I2FP.F32.U32 R6, R4 ;  /* 0x0000000400067245 */ /* 0x000fc60000201000 */
[----:B------:R-:W1:Y:S01]  /*cca0*/  LDC R12, c[0x0][0x618] ;  /* 0x00018600ff0c7b82 */ /* 0x000e620000000800 */
[----:B------:R-:W-:Y:S02]  /*ccb0*/  IMAD.X R5, RZ, RZ, ~R5, P0 ;  /* 0x000000ffff057224 */ /* 0x000fe400000e0e05 */
[----:B------:R-:W-:Y:S01]  /*ccc0*/  FMUL R11, R6, UR4 ;  /* 0x00000004060b7c20 */ /* 0x000fe20008400000 */
[----:B------:R-:W-:Y:S01]  /*ccd0*/  IMAD.WIDE.U32 R6, R9, R20, R16 ;  /* 0x0000001409067225 */ /* 0x000fe200078e0010 */
[----:B------:R-:W-:-:S03]  /*cce0*/  ULDC UR4, c[0x0][0x154] ;  /* 0x0000550000047ab9 */ /* 0x000fc60000000800 */
[----:B------:R-:W-:Y:S01]  /*ccf0*/  IMAD R8, R5, R20, RZ ;  /* 0x0000001405087224 */ /* 0x000fe200078e02ff */
[----:B------:R-:W2:Y:S01]  /*cd00*/  LDC R13, c[0x0][0x144] ;  /* 0x00005100ff0d7b82 */ /* 0x000ea20000000800 */
[----:B------:R-:W3:Y:S02]  /*cd10*/  F2I.U32.TRUNC.NTZ R11, R11 ;  /* 0x0000000b000b7305 */ /* 0x000ee4000020f000 */
[----:B------:R-:W-:Y:S02]  /*cd20*/  IMAD R5, R9, R21, R8 ;  /* 0x0000001509057224 */ /* 0x000fe400078e0208 */
[----:B------:R-:W-:Y:S02]  /*cd30*/  IMAD.MOV.U32 R8, RZ, RZ, -0x1 ;  /* 0xffffffffff087424 */ /* 0x000fe400078e00ff */
[----:B------:R-:W-:Y:S01]  /*cd40*/  IMAD.IADD R5, R7, 0x1, R5 ;  /* 0x0000000107057824 */ /* 0x000fe200078e0205 */
[----:B------:R-:W4:Y:S01]  /*cd50*/  LDC R20, c[0x0][0x608] ;  /* 0x00018200ff147b82 */ /* 0x000f220000000800 */
[----:B------:R-:W-:-:S02]  /*cd60*/  I2FP.F32.U32 R7, R3 ;  /* 0x0000000300077245 */ /* 0x000fc40000201000 */
[----:B0-----:R-:W-:-:S03]  /*cd70*/  ISETP.NE.U32.AND P0, PT, R22, RZ, PT ;  /* 0x000000ff1600720c */ /* 0x001fc60003f05070 */
[----:B------:R-:W-:Y:S01]  /*cd80*/  FMUL R7, R7, UR4 ;  /* 0x0000000407077c20 */ /* 0x000fe20008400000 */
[----:B------:R-:W-:Y:S01]  /*cd90*/  ISETP.NE.AND.EX P0, PT, R23, RZ, PT, P0 ;  /* 0x000000ff1700720c */ /* 0x000fe20003f05300 */
[----:B------:R-:W0:Y:S01]  /*cda0*/  LDC R9, c[0x0][0x658] ;  /* 0x00019600ff097b82 */ /* 0x000e220000000800 */
[-C--:B-1----:R-:W-:Y:S01]  /*cdb0*/  SHF.R.U64 R10, R6, R12.reuse, R5 ;  /* 0x0000000c060a7219 */ /* 0x082fe20000001205 */
[----:B---3--:R-:W-:Y:S01]  /*cdc0*/  IMAD.MOV R6, RZ, RZ, -R11 ;  /* 0x000000ffff067224 */ /* 0x008fe200078e0a0b */
[----:B------:R-:W-:Y:S02]  /*cdd0*/  SHF.R.U32.HI R5, RZ, R12, R5 ;  /* 0x0000000cff057219 */ /* 0x000fe40000011605 */
[----:B------:R1:W3:Y:S03]  /*cde0*/  F2I.U32.TRUNC.NTZ R12, R7 ;  /* 0x00000007000c7305 */ /* 0x0002e6000020f000 */
[----:B------:R-:W1:Y:S01]  /*cdf0*/  LDC R14, c[0x0][0x148] ;  /* 0x00005200ff0e7b82 */ /* 0x000e620000000800 */
[----:B--2---:R-:W-:-:S02]  /*ce00*/  IMAD R31, R13, R6, R4 ;  /* 0x000000060d1f7224 */ /* 0x004fc400078e0204 */
[----:B------:R-:W-:-:S05]  /*ce10*/  IMAD.MOV.U32 R6, RZ, RZ, 0x1 ;  /* 0x00000001ff067424 */ /* 0x000fca00078e00ff */
[----:B------:R-:W2:Y:S01]  /*ce20*/  LDC R21, c[0x0][0x600] ;  /* 0x00018000ff157b82 */ /* 0x000ea20000000800 */
[-CC-:B----4-:R-:W-:Y:S02]  /*ce30*/  SHF.R.U64 R13, R10, R20.reuse, R5.reuse ;  /* 0x000000140a0d7219 */ /* 0x190fe40000001205 */
[----:B------:R-:W-:-:S05]  /*ce40*/  SHF.R.U32.HI R4, RZ, R20, R5 ;  /* 0x00000014ff047219 */ /* 0x000fca0000011605 */
[----:B------:R-:W4:Y:S01]  /*ce50*/  LDC R24, c[0x0][0x648] ;  /* 0x00019200ff187b82 */ /* 0x000f220000000800 */
[-CC-:B0-----:R-:W-:Y:S02]  /*ce60*/  SHF.R.U64 R15, R13, R9.reuse, R4.reuse ;  /* 0x000000090d0f7219 */ /* 0x181fe40000001204 */
[-C--:B------:R-:W-:Y:S02]  /*ce70*/  SHF.L.U32 R8, R8, R9.reuse, RZ ;  /* 0x0000000908087219 */ /* 0x080fe400000006ff */
[-C--:B------:R-:W-:Y:S01]  /*ce80*/  SHF.R.U32.HI R5, RZ, R9.reuse, R4 ;  /* 0x00000009ff057219 */ /* 0x080fe20000011604 */
[----:B------:R-:W-:Y:S01]  /*ce90*/  IMAD.MOV.U32 R4, RZ, RZ, R15 ;  /* 0x000000ffff047224 */ /* 0x000fe200078e000f */
[----:B------:R-:W-:Y:S01]  /*cea0*/  SHF.L.U32 R20, R6, R9, RZ ;  /* 0x0000000906147219 */ /* 0x000fe200000006ff */
[----:B------:R-:W0:Y:S01]  /*ceb0*/  LDC R25, c[0x0][0x638] ;  /* 0x00018e00ff197b82 */ /* 0x000e220000000800 */
[----:B------:R-:W-:-:S07]  /*cec0*/  LOP3.LUT R26, RZ, R8, RZ, 0x33, !PT ;  /* 0x00000008ff1a7212 */ /* 0x000fce00078e33ff */
[----:B------:R-:W0:Y:S01]  /*ced0*/  LDC R27, c[0x0][0x610] ;  /* 0x00018400ff1b7b82 */ /* 0x000e220000000800 */
[----:B-1-3--:R-:W-:Y:S05]  /*cee0*/  @!P0 BRA `(.L_x_304) ;  /* 0x0000000000288947 */ /* 0x00afea0003800000 */
[----:B------:R-:W1:Y:S02]  /*cef0*/  LDC R4, c[0x0][0x64c] ;  /* 0x00019300ff047b82 */ /* 0x000e640000000800 */
[----:B-1----:R-:W-:-:S05]  /*cf00*/  IADD3 R9, P0, R15, R4, RZ ;  /* 0x000000040f097210 */ /* 0x002fca0007f1e0ff */
        /* <DEDUP_REMOVED lines=8> */
.L_x_304:
[----:B------:R-:W-:Y:S01]  /*cf90*/  ISETP.NE.AND P0, PT, R2, 0x1, PT ;  /* 0x000000010200780c */ /* 0x000fe20003f05270 */
[----:B--2---:R-:W-:Y:S01]  /*cfa0*/  VIADD R7, R21, 0xffffffff ;  /* 0xffffffff15077836 */ /* 0x004fe20000000000 */
[----:B----4-:R-:W-:Y:S01]  /*cfb0*/  SHF.R.U64 R5, R4, R24, R5 ;  /* 0x0000001804057219 */ /* 0x010fe20000001205 */
[----:B------:R-:W-:Y:S01]  /*cfc0*/  IMAD.MOV R12, RZ, RZ, -R12 ;  /* 0x000000ffff0c7224 */ /* 0x000fe200078e0a0c */
[----:B------:R-:W-:Y:S02]  /*cfd0*/  LOP3.LUT R4, R13, R26, RZ, 0xc0, !PT ;  /* 0x0000001a0d047212 */ /* 0x000fe400078ec0ff */
[----:B------:R-:W-:Y:S01]  /*cfe0*/  LOP3.LUT R10, R10, R7, RZ, 0xc0, !PT ;  /* 0x000000070a0a7212 */ /* 0x000fe200078ec0ff */
[----:B------:R-:W-:Y:S02]  /*cff0*/  IMAD.MOV R6, RZ, RZ, -R5 ;  /* 0x000000ffff067224 */ /* 0x000fe400078e0a05 */
[----:B------:R-:W-:-:S04]  /*d000*/  IMAD R4, R20, R5, R4 ;  /* 0x0000000514047224 */ /* 0x000fc800078e0204 */
[----:B------:R-:W-:Y:S02]  /*d010*/  @P0 IMAD R31, R14, R12, R3 ;  /* 0x0000000c0e1f0224 */ /* 0x000fe400078e0203 */
[----:B0-----:R-:W-:Y:S02]  /*d020*/  IMAD R3, R6, R25, R15 ;  /* 0x0000001906037224 */ /* 0x001fe400078e020f */
[----:B------:R-:W-:Y:S02]  /*d030*/  IMAD R31, R4, R27, R31 ;  /* 0x0000001b041f7224 */ /* 0x000fe400078e021f */
[----:B------:R-:W-:Y:S02]  /*d040*/  IMAD R4, R3, R21, R10 ;  /* 0x0000001503047224 */ /* 0x000fe400078e020a */
[----:B------:R-:W-:-:S03]  /*d050*/  IMAD.MOV.U32 R6, RZ, RZ, 0x1 ;  /* 0x00000001ff067424 */ /* 0x000fc600078e00ff */
[----:B------:R-:W-:Y:S02]  /*d060*/  SEL R30, R4, R31, !P0 ;  /* 0x0000001f041e7207 */ /* 0x000fe40004000000 */
[----:B------:R-:W-:-:S07]  /*d070*/  SEL R31, R31, R4, !P0 ;  /* 0x000000041f1f7207 */ /* 0x000fce0004000000 */
.L_x_302:
[----:B------:R-:W-:-:S08]  /*d080*/  NOP ;  /* 0x0000000000007918 */ /* 0x000fd00000000000 */
[----:B------:R-:W0:-:S00]  /*d090*/  USETMAXREG.DEALLOC.CTAPOOL 0x28 ;  /* 0x00000028000079c8 */ /* 0x000e0000080e0500 */
[----:B0-----:R-:W-:-:S13]  /*d0a0*/  ISETP.NE.AND P0, PT, R0, RZ, PT ;  /* 0x000000ff0000720c */ /* 0x001fda0003f05270 */
[----:B------:R-:W-:Y:S05]  /*d0b0*/  @P0 EXIT ;  /* 0x000000000000094d */ /* 0x000fea0003800000 */
[----:B------:R-:W-:Y:S01]  /*d0c0*/  LOP3.LUT P0, RZ, R6, 0xff, RZ, 0xc0, !PT ;  /* 0x000000ff06ff7812 */ /* 0x000fe2000780c0ff */
[----:B------:R-:W-:Y:S02]  /*d0d0*/  IMAD.MOV.U32 R27, RZ, RZ, 0x1 ;  /* 0x00000001ff1b7424 */ /* 0x000fe400078e00ff */
[----:B------:R-:W-:-:S10]  /*d0e0*/  IMAD.MOV.U32 R28, RZ, RZ, RZ ;  /* 0x000000ffff1c7224 */ /* 0x000fd400078e00ff */
[----:B------:R-:W-:Y:S05]  /*d0f0*/  @!P0 BRA `(.L_x_305) ;  /* 0x0000000c00e48947 */ /* 0x000fea0003800000 */
[----:B------:R-:W0:Y:S01]  /*d100*/  LDC R0, c[0x0][0x28c] ;  /* 0x0000a300ff007b82 */ /* 0x000e220000000800 */
[----:B------:R-:W-:Y:S01]  /*d110*/  ULDC UR41, c[0x0][0x658] ;  /* 0x0001960000297ab9 */ /* 0x000fe20000000800 */
[----:B------:R-:W-:Y:S01]  /*d120*/  UMOV UR5, 0xffffffff ;  /* 0xffffffff00057882 */ /* 0x000fe20000000000 */
[----:B------:R-:W-:Y:S01]  /*d130*/  ULDC UR4, c[0x0][0xc] ;  /* 0x0000030000047ab9 */ /* 0x000fe20000000800 */
[----:B------:R-:W-:Y:S01]  /*d140*/  USHF.L.U32 UR42, UR5, UR41, URZ ;  /* 0x00000029052a7299 */ /* 0x000fe2000800063f */
[C---:B------:R-:W-:Y:S01]  /*d150*/  LOP3.LUT P1, RZ, R18.reuse, 0x7f, RZ, 0xc0, !PT ;  /* 0x0000007f12ff7812 */ /* 0x040fe2000782c0ff */
[----:B------:R-:W-:Y:S01]  /*d160*/  UMOV UR6, 0x1 ;  /* 0x0000000100067882 */ /* 0x000fe20000000000 */
[----:B------:R-:W-:Y:S01]  /*d170*/  LOP3.LUT P0, RZ, R18, 0x1f, RZ, 0xc0, !PT ;  /* 0x0000001f12ff7812 */ /* 0x000fe2000780c0ff */
[----:B------:R-:W-:Y:S01]  /*d180*/  ULDC UR5, c[0x0][0x10] ;  /* 0x0000040000057ab9 */ /* 0x000fe20000000800 */
[----:B------:R-:W-:Y:S01]  /*d190*/  USHF.L.U32 UR41, UR6, UR41, URZ ;  /* 0x0000002906297299 */ /* 0x000fe2000800063f */
[----:B------:R-:W-:Y:S01]  /*d1a0*/  BSSY B7, `(.L_x_305) ;  /* 0x00000ee000077945 */ /* 0x000fe20003800000 */
[----:B------:R-:W-:Y:S01]  /*d1b0*/  UIMAD.WIDE.U32 UR4, UR4, UR5, URZ ;  /* 0x00000005040472a5 */ /* 0x000fe2000f8e003f */
[----:B------:R-:W-:Y:S01]  /*d1c0*/  PLOP3.LUT P0, PT, P0, P1, PT, 0x8a, 0x0 ;  /* 0x000000000000781c */ /* 0x000fe20000703172 */
[----:B------:R-:W-:Y:S01]  /*d1d0*/  ULDC UR6, c[0x0][0x14] ;  /* 0x0000050000067ab9 */ /* 0x000fe20000000800 */
[----:B------:R-:W-:Y:S01]  /*d1e0*/  P2R R4, PR, RZ, 0x2 ;  /* 0x00000002ff047803 */ /* 0x000fe20000000000 */
[----:B------:R-:W-:Y:S01]  /*d1f0*/  UIMAD.WIDE.U32 UR38, UR4, UR6, URZ ;  /* 0x00000006042672a5 */ /* 0x000fe2000f8e003f */
[----:B------:R-:W-:Y:S01]  /*d200*/  IMAD.MOV.U32 R24, RZ, RZ, 0x1 ;  /* 0x00000001ff187424 */ /* 0x000fe200078e00ff */
[----:B------:R-:W-:Y:S01]  /*d210*/  UIMAD UR43, UR5, UR6, URZ ;  /* 0x00000006052b72a4 */ /* 0x000fe2000f8e023f */
[----:B------:R-:W-:Y:S01]  /*d220*/  LOP3.LUT R26, R19, 0x2, RZ, 0xfc, !PT ;  /* 0x00000002131a7812 */ /* 0x000fe200078efcff */
[----:B------:R-:W-:Y:S01]  /*d230*/  IMAD.MOV.U32 R27, RZ, RZ, 0x1 ;  /* 0x00000001ff1b7424 */ /* 0x000fe200078e00ff */
[----:B------:R-:W-:Y:S01]  /*d240*/  P2R R32, PR, RZ, 0x1 ;  /* 0x00000001ff207803 */ /* 0x000fe20000000000 */
[----:B------:R-:W-:Y:S01]  /*d250*/  IMAD.MOV.U32 R28, RZ, RZ, RZ ;  /* 0x000000ffff1c7224 */ /* 0x000fe200078e00ff */
[----:B------:R-:W-:Y:S01]  /*d260*/  ULDC UR40, c[0x0][0x600] ;  /* 0x0001800000287ab9 */ /* 0x000fe20000000800 */
[----:B------:R-:W-:Y:S01]  /*d270*/  ULOP3.LUT UR42, URZ, UR42, URZ, 0x33, !UPT ;  /* 0x0000002a3f2a7292 */ /* 0x000fe2000f8e333f */
[----:B0-----:R-:W-:Y:S01]  /*d280*/  VIADD R0, R0, 0x7f ;  /* 0x0000007f00007836 */ /* 0x001fe20000000000 */
[----:B------:R-:W-:-:S02]  /*d290*/  UIADD3 UR40, UR40, -0x1, URZ ;  /* 0xffffffff28287890 */ /* 0x000fc4000fffe03f */
[----:B------:R-:W-:Y:S02]  /*d2a0*/  UIADD3 UR43, UR39, UR43, URZ ;  /* 0x0000002b272b7290 */ /* 0x000fe4000fffe03f */
[----:B------:R-:W-:Y:S01]  /*d2b0*/  SHF.R.S32.HI R3, RZ, 0x1f, R0 ;  /* 0x0000001fff037819 */ /* 0x000fe20000011400 */
[----:B------:R-:W-:-:S03]  /*d2c0*/  ULDC.64 UR36, c[0x0][0x198] ;  /* 0x0000660000247ab9 */ /* 0x000fc60000000a00 */
[----:B------:R-:W-:-:S04]  /*d2d0*/  LEA.HI R3, R3, R0, RZ, 0x7 ;  /* 0x0000000003037211 */ /* 0x000fc800078f38ff */
[----:B------:R-:W-:-:S05]  /*d2e0*/  SHF.R.S32.HI R25, RZ, 0x7, R3 ;  /* 0x00000007ff197819 */ /* 0x000fca0000011403 */
[----:B------:R-:W-:-:S07]  /*d2f0*/  VIADD R23, R25, 0x1 ;  /* 0x0000000119177836 */ /* 0x000fce0000000000 */
.L_x_319:
[----:B------:R-:W-:-:S03]  /*d300*/  UMOV UR4, 0xffffffff ;  /* 0xffffffff00047882 */ /* 0x000fc60000000000 */
[----:B------:R-:W-:Y:S05]  /*d310*/  BRA.DIV UR4, `(.L_x_306) ;  /* 0x0000001204747947 */ /* 0x000fea000b800000 */
[----:B------:R-:W-:-:S13]  /*d320*/  ELECT P6, URZ, PT ;  /* 0x00000000003f782f */ /* 0x000fda00038c0000 */
.L_x_332:
[----:B------:R-:W-:Y:S04]  /*d330*/  BSSY B6, `(.L_x_307) ;  /* 0x0000062000067945 */ /* 0x000fe80003800000 */
[----:B------:R-:W-:Y:S05]  /*d340*/  @!P6 BRA `(.L_x_308) ;  /* 0x000000040080e947 */ /* 0x000fea0003800000 */
[----:B------:R-:W0:Y:S01]  /*d350*/  S2R R3, SR_CgaCtaId ;  /* 0x0000000000037919 */ /* 0x000e220000008800 */
[----:B------:R-:W-:-:S04]  /*d360*/  MOV R22, 0x400 ;  /* 0x0000040000167802 */ /* 0x000fc80000000f00 */
[----:B0-----:R-:W-:-:S05]  /*d370*/  LEA R22, R3, R22, 0x18 ;  /* 0x0000001603167211 */ /* 0x001fca00078ec0ff */
[----:B------:R-:W-:-:S05]  /*d380*/  VIADD R0, R22, 0x800 ;  /* 0x0000080016007836 */ /* 0x000fca0000000000 */
[----:B------:R-:W-:-:S13]  /*d390*/  LOP3.LUT P0, RZ, R0, 0x3ff, RZ, 0xc0, !PT ;  /* 0x000003ff00ff7812 */ /* 0x000fda000780c0ff */
[----:B------:R-:W-:Y:S05]  /*d3a0*/  @!P0 BRA `(.L_x_309) ;  /* 0x0000000000408947 */ /* 0x000fea0003800000 */
[----:B------:R-:W-:Y:S01]  /*d3b0*/  MOV R14, 0x0 ;  /* 0x00000000000e7802 */ /* 0x000fe20000000f00 */
[----:B------:R-:W-:Y:S01]  /*d3c0*/  ULDC.64 UR4, c[0x4][0x70] ;  /* 0x01001c0000047ab9 */ /* 0x000fe20000000a00 */
[----:B------:R-:W-:Y:S01]  /*d3d0*/  ULDC.64 UR6, c[0x4][0x8] ;  /* 0x0100020000067ab9 */ /* 0x000fe20000000a00 */
[----:B------:R-:W-:Y:S02]  /*d3e0*/  IMAD.U32 R4, RZ, RZ, UR4 ;  /* 0x00000004ff047e24 */ /* 0x000fe4000f8e00ff */
[----:B------:R-:W-:Y:S01]  /*d3f0*/  IMAD.U32 R5, RZ, RZ, UR5 ;  /* 0x00000005ff057e24 */ /* 0x000fe2000f8e00ff */
[----:B------:R-:W0:Y:S01]  /*d400*/  LDC.64 R14, c[0x4][R14] ;  /* 0x010000000e0e7b82 */ /* 0x000e220000000a00 */
[----:B------:R-:W-:Y:S01]  /*d410*/  ULDC.64 UR4, c[0x4][0x78] ;  /* 0x01001e0000047ab9 */ /* 0x000fe20000000a00 */
[----:B------:R-:W-:Y:S02]  /*d420*/  IMAD.U32 R10, RZ, RZ, UR6 ;  /* 0x00000006ff0a7e24 */ /* 0x000fe4000f8e00ff */
[----:B------:R-:W-:-:S02]  /*d430*/  IMAD.U32 R6, RZ, RZ, UR4 ;  /* 0x00000004ff067e24 */ /* 0x000fc4000f8e00ff */
[----:B------:R-:W-:Y:S02]  /*d440*/  IMAD.U32 R7, RZ, RZ, UR5 ;  /* 0x00000005ff077e24 */ /* 0x000fe4000f8e00ff */
[----:B------:R-:W-:Y:S02]  /*d450*/  IMAD.U32 R11, RZ, RZ, UR7 ;  /* 0x00000007ff0b7e24 */ /* 0x000fe4000f8e00ff */
[----:B------:R-:W-:Y:S02]  /*d460*/  IMAD.MOV.U32 R8, RZ, RZ, 0x70 ;  /* 0x00000070ff087424 */ /* 0x000fe400078e00ff */
[----:B------:R-:W-:Y:S02]  /*d470*/  IMAD.MOV.U32 R12, RZ, RZ, 0x1 ;  /* 0x00000001ff0c7424 */ /* 0x000fe400078e00ff */
[----:B------:R-:W-:-:S07]  /*d480*/  IMAD.MOV.U32 R13, RZ, RZ, RZ ;  /* 0x000000ffff0d7224 */ /* 0x000fce00078e00ff */
[----:B------:R-:W-:-:S07]  /*d490*/  LEPC R20, `(.L_x_309) ;  /* 0x000000001014794e */ /* 0x000fce0000000000 */
[----:B0-----:R-:W-:Y:S05]  /*d4a0*/  CALL.ABS.NOINC R14 ;  /* 0x000000000e007343 */ /* 0x001fea0003c00000 */
.L_x_309:
        /* <DEDUP_REMOVED lines=19> */
.L_x_310:
[----:B------:R-:W0:Y:S02]  /*d5e0*/  LDC R0, c[0x0][0x28c] ;  /* 0x0000a300ff007b82 */ /* 0x000e240000000800 */
[----:B0-----:R-:W-:-:S13]  /*d5f0*/  ISETP.GE.AND P0, PT, R0, 0x1, PT ;  /* 0x000000010000780c */ /* 0x001fda0003f06270 */
[----:B------:R-:W-:Y:S05]  /*d600*/  @!P0 BRA `(.L_x_308) ;  /* 0x0000000000d08947 */ /* 0x000fea0003800000 */
[----:B------:R-:W-:Y:S02]  /*d610*/  IMAD.SHL.U32 R30, R30, 0x100, RZ ;  /* 0x000001001e1e7824 */ /* 0x000fe400078e00ff */
[----:B------:R-:W-:Y:S02]  /*d620*/  IMAD.SHL.U32 R31, R31, 0x80, RZ ;  /* 0x000000801f1f7824 */ /* 0x000fe400078e00ff */
[----:B------:R-:W-:Y:S02]  /*d630*/  IMAD.MOV.U32 R8, RZ, RZ, RZ ;  /* 0x000000ffff087224 */ /* 0x000fe400078e00ff */
[----:B------:R-:W-:Y:S02]  /*d640*/  IMAD.MOV.U32 R0, RZ, RZ, R23 ;  /* 0x000000ffff007224 */ /* 0x000fe400078e0017 */
[----:B------:R-:W-:Y:S02]  /*d650*/  IMAD.MOV.U32 R3, RZ, RZ, R27 ;  /* 0x000000ffff037224 */ /* 0x000fe400078e001b */
[----:B------:R-:W-:-:S07]  /*d660*/  IMAD.MOV.U32 R5, RZ, RZ, R28 ;  /* 0x000000ffff057224 */ /* 0x000fce00078e001c */
.L_x_314:
[----:B------:R-:W-:Y:S01]  /*d670*/  IMAD R7, R5, 0x8, R22 ;  /* 0x0000000805077824 */ /* 0x000fe200078e0216 */
[----:B------:R-:W-:Y:S02]  /*d680*/  SHF.L.U32 R4, R3, 0x1f, RZ ;  /* 0x0000001f03047819 */ /* 0x000fe400000006ff */
[----:B------:R-:W-:Y:S02]  /*d690*/  LOP3.LUT P1, RZ, R18, 0x7f, RZ, 0xc0, !PT ;  /* 0x0000007f12ff7812 */ /* 0x000fe4000782c0ff */
[----:B------:R-:W0:Y:S11]  /*d6a0*/  SYNCS.PHASECHK.TRANS64.TRYWAIT P0, [R7+URZ+0x20], R4 ;  /* 0x00002004070075a7 */ /* 0x000e36000800017f */
[----:B------:R-:W1:Y:S01]  /*d6b0*/  @!P1 LDC R6, c[0x0][0x500] ;  /* 0x00014000ff069b82 */ /* 0x000e620000000800 */
[----:B0-----:R-:W-:Y:S05]  /*d6c0*/  @!P0 BRA `(.L_x_311) ;  /* 0x0000000c00a88947 */ /* 0x001fea0003800000 */
.L_x_333:
[----:B------:R-:W-:Y:S02]  /*d6d0*/  LOP3.LUT P0, RZ, R18, 0x7f, RZ, 0xc0, !PT ;  /* 0x0000007f12ff7812 */ /* 0x000fe4000780c0ff */
[----:B0-----:R-:W-:-:S11]  /*d6e0*/  PRMT R4, R26, 0x9910, RZ ;  /* 0x000099101a047816 */ /* 0x001fd600000000ff */
[----:B-1----:R0:W-:Y:S01]  /*d6f0*/  @!P0 SYNCS.ARRIVE.TRANS64 RZ, [R7+URZ], R6 ;  /* 0x0000000607ff89a7 */ /* 0x0021e2000800003f */
[----:B------:R-:W-:-:S13]  /*d700*/  ISETP.NE.AND P0, PT, R4, 0x2, PT ;  /* 0x000000020400780c */ /* 0x000fda0003f05270 */
[----:B0-----:R-:W-:Y:S05]  /*d710*/  @P0 BRA `(.L_x_312) ;  /* 0x0000000000040947 */ /* 0x001fea0003800000 */
[----:B------:R-:W-:Y:S01]  /*d720*/  BPT.TRAP 0x1 ;  /* 0x000000040000795c */ /* 0x000fe20000300000 */
.L_x_312:
[----:B------:R-:W-:-:S13]  /*d730*/  ISETP.NE.AND P0, PT, R32, RZ, PT ;  /* 0x000000ff2000720c */ /* 0x000fda0003f05270 */
[----:B------:R-:W-:Y:S05]  /*d740*/  @P0 BRA `(.L_x_313) ;  /* 0x0000000000040947 */ /* 0x000fea0003800000 */
[----:B------:R-:W-:Y:S01]  /*d750*/  BPT.TRAP 0x1 ;  /* 0x000000040000795c */ /* 0x000fe20000300000 */
.L_x_313:
[--C-:B------:R-:W-:Y:S01]  /*d760*/  IMAD R4, R5, 0x4000, R22.reuse ;  /* 0x0000400005047824 */ /* 0x100fe200078e0216 */
[----:B------:R-:W-:Y:S01]  /*d770*/  R2UR UR17, R7 ;  /* 0x00000000071172ca */ /* 0x000fe200000e0000 */
[----:B------:R-:W-:Y:S01]  /*d780*/  IMAD R6, R5, 0x8000, R22 ;  /* 0x0000800005067824 */ /* 0x000fe200078e0216 */
[----:B------:R-:W-:Y:S01]  /*d790*/  R2UR UR19, R8 ;  /* 0x00000000081372ca */ /* 0x000fe200000e0000 */
[----:B------:R-:W-:Y:S01]  /*d7a0*/  VIADD R0, R0, 0xffffffff ;  /* 0xffffffff00007836 */ /* 0x000fe20000000000 */
[----:B------:R-:W-:Y:S01]  /*d7b0*/  R2UR UR16, R4 ;  /* 0x00000000041072ca */ /* 0x000fe200000e0000 */
[----:B------:R-:W-:Y:S01]  /*d7c0*/  UIADD3 UR4, UP0, UR36, 0xf0, URZ ;  /* 0x000000f024047890 */ /* 0x000fe2000ff1e03f */
[----:B------:R-:W-:Y:S01]  /*d7d0*/  R2UR UR8, R6 ;  /* 0x00000000060872ca */ /* 0x000fe200000e0000 */
[----:B------:R-:W-:Y:S01]  /*d7e0*/  UIADD3 UR14, UP1, UR36, 0x1f0, URZ ;  /* 0x000001f0240e7890 */ /* 0x000fe2000ff3e03f */
[----:B------:R-:W-:Y:S01]  /*d7f0*/  R2UR UR20, R29 ;  /* 0x000000001d1472ca */ /* 0x000fe200000e0000 */
[----:B------:R-:W-:Y:S01]  /*d800*/  UIADD3.X UR5, URZ, UR37, URZ, UP0, !UPT ;  /* 0x000000253f057290 */ /* 0x000fe200087fe43f */
[----:B------:R-:W-:Y:S01]  /*d810*/  R2UR UR18, R31 ;  /* 0x000000001f1272ca */ /* 0x000fe200000e0000 */
[----:B------:R-:W-:Y:S01]  /*d820*/  VIADD R5, R5, 0x1 ;  /* 0x0000000105057836 */ /* 0x000fe20000000000 */
[----:B------:R-:W-:Y:S01]  /*d830*/  R2UR UR11, R30 ;  /* 0x000000001e0b72ca */ /* 0x000fe200000e0000 */
[----:B------:R-:W-:Y:S01]  /*d840*/  UIADD3.X UR15, URZ, UR37, URZ, UP1, !UPT ;  /* 0x000000253f0f7290 */ /* 0x000fe20008ffe43f */
[----:B------:R-:W-:Y:S01]  /*d850*/  ISETP.GT.AND P1, PT, R0, 0x1, PT ;  /* 0x000000010000780c */ /* 0x000fe20003f24270 */
[----:B------:R-:W-:Y:S01]  /*d860*/  UMOV UR6, 0x0 ;  /* 0x0000000000067882 */ /* 0x000fe20000000000 */
[----:B------:R-:W-:Y:S01]  /*d870*/  ISETP.NE.AND P0, PT, R5, 0x4, PT ;  /* 0x000000040500780c */ /* 0x000fe20003f05270 */
[----:B------:R-:W-:Y:S01]  /*d880*/  UIADD3 UR16, UR16, 0x800, URZ ;  /* 0x0000080010107890 */ /* 0x000fe2000fffe03f */
[----:B------:R-:W-:Y:S01]  /*d890*/  VIADD R8, R8, 0x80 ;  /* 0x0000008008087836 */ /* 0x000fe20000000000 */
[----:B------:R-:W-:Y:S01]  /*d8a0*/  UIADD3 UR8, UR8, 0x10800, URZ ;  /* 0x0001080008087890 */ /* 0x000fe2000fffe03f */
[----:B------:R-:W-:Y:S01]  /*d8b0*/  SEL R4, RZ, 0x1, P0 ;  /* 0x00000001ff047807 */ /* 0x000fe20000000000 */
[----:B------:R-:W-:Y:S01]  /*d8c0*/  UMOV UR7, 0x10000000 ;  /* 0x1000000000077882 */ /* 0x000fe20000000000 */
[----:B------:R-:W-:Y:S01]  /*d8d0*/  UMOV UR9, UR17 ;  /* 0x0000001100097c82 */ /* 0x000fe20008000000 */
[----:B------:R-:W-:Y:S01]  /*d8e0*/  UMOV UR10, UR19 ;  /* 0x00000013000a7c82 */ /* 0x000fe20008000000 */
[----:B------:R-:W-:Y:S01]  /*d8f0*/  UMOV UR12, UR20 ;  /* 0x00000014000c7c82 */ /* 0x000fe20008000000 */
[----:B------:R-:W-:Y:S01]  /*d900*/  LOP3.LUT R3, R3, R4, RZ, 0x3c, !PT ;  /* 0x0000000403037212 */ /* 0x000fe200078e3cff */
[----:B------:R0:W-:Y:S01]  /*d910*/  UTMALDG.3D [UR16], [UR4], desc[UR6] ;  /* 0x00000610040075b4 */ /* 0x0001e20008011000 */
[----:B------:R-:W-:Y:S01]  /*d920*/  SEL R5, R5, RZ, P0 ;  /* 0x000000ff05057207 */ /* 0x000fe20000000000 */
[----:B------:R0:W-:Y:S02]  /*d930*/  UTMALDG.3D [UR8], [UR14], desc[UR6] ;  /* 0x000006080e0075b4 */ /* 0x0001e40008011000 */
[----:B0-----:R-:W-:Y:S05]  /*d940*/  @P1 BRA `(.L_x_314) ;  /* 0xfffffffc00481947 */ /* 0x001fea000383ffff */
.L_x_308:
[----:B------:R-:W-:Y:S05]  /*d950*/  BSYNC B6 ;  /* 0x0000000000067941 */ /* 0x000fea0003800000 */
.L_x_307:
[----:B------:R-:W-:Y:S01]  /*d960*/  LOP3.LUT P1, RZ, R24, 0xff, RZ, 0xc0, !PT ;  /* 0x000000ff18ff7812 */ /* 0x000fe2000782c0ff */
[----:B------:R-:W-:Y:S01]  /*d970*/  IMAD.IADD R28, R25, 0x1, R28 ;  /* 0x00000001191c7824 */ /* 0x000fe200078e021c */
[----:B------:R-:W-:Y:S01]  /*d980*/  IADD3 R16, P2, R16, UR38, RZ ;  /* 0x0000002610107c10 */ /* 0x000fe2000ff5e0ff */
[----:B------:R-:W-:Y:S01]  /*d990*/  ULDC.64 UR4, c[0x0][0x650] ;  /* 0x0001940000047ab9 */ /* 0x000fe20000000a00 */
[----:B------:R-:W-:Y:S01]  /*d9a0*/  BSSY B0, `(.L_x_315) ;  /* 0x000006b000007945 */ /* 0x000fe20003800000 */
[----:B------:R-:W-:Y:S01]  /*d9b0*/  IMAD.MOV.U32 R31, RZ, RZ, -0x1 ;  /* 0xffffffffff1f7424 */ /* 0x000fe200078e00ff */
[----:B------:R-:W-:Y:S01]  /*d9c0*/  SHF.R.U32.HI R0, RZ, 0x2, R28 ;  /* 0x00000002ff007819 */ /* 0x000fe2000001161c */
[----:B------:R-:W-:Y:S01]  /*d9d0*/  IMAD.MOV.U32 R30, RZ, RZ, -0x1 ;  /* 0xffffffffff1e7424 */ /* 0x000fe200078e00ff */
[----:B------:R-:W-:Y:S01]  /*d9e0*/  ISETP.GT.U32.AND P0, PT, R28, 0x3, PT ;  /* 0x000000031c00780c */ /* 0x000fe20003f04070 */
[----:B------:R-:W-:Y:S01]  /*d9f0*/  IMAD.MOV.U32 R29, RZ, RZ, -0x1 ;  /* 0xffffffffff1d7424 */ /* 0x000fe200078e00ff */
[----:B------:R-:W-:-:S02]  /*da00*/  LOP3.LUT R0, R0, 0x1, RZ, 0xc0, !PT ;  /* 0x0000000100007812 */ /* 0x000fc400078ec0ff */
[----:B------:R-:W-:Y:S01]  /*da10*/  ISETP.LT.U32.AND P0, PT, R25, 0x4, P0 ;  /* 0x000000041900780c */ /* 0x000fe20000701070 */
[----:B------:R-:W0:Y:S01]  /*da20*/  @P1 S2R R4, SR_CgaCtaId ;  /* 0x0000000000041919 */ /* 0x000e220000008800 */
[----:B------:R-:W-:Y:S02]  /*da30*/  @P1 MOV R3, 0x400 ;  /* 0x0000040000031802 */ /* 0x000fe40000000f00 */
[----:B------:R-:W-:Y:S02]  /*da40*/  IADD3.X R17, R17, UR43, RZ, P2, !PT ;  /* 0x0000002b11117c10 */ /* 0x000fe400097fe4ff */
[----:B------:R-:W-:Y:S02]  /*da50*/  ISETP.GE.U32.AND P2, PT, R16, UR4, PT ;  /* 0x0000000410007c0c */ /* 0x000fe4000bf46070 */
[----:B------:R-:W-:Y:S02]  /*da60*/  LOP3.LUT R28, R28, 0x3, RZ, 0xc0, !PT ;  /* 0x000000031c1c7812 */ /* 0x000fe400078ec0ff */
[----:B------:R-:W-:-:S02]  /*da70*/  PRMT R24, RZ, 0x7610, R24 ;  /* 0x00007610ff187816 */ /* 0x000fc40000000018 */
[----:B0-----:R-:W-:-:S04]  /*da80*/  @P1 LEA R3, R4, R3, 0x18 ;  /* 0x0000000304031211 */ /* 0x001fc800078ec0ff */
[----:B------:R0:W-:Y:S01]  /*da90*/  @P1 SYNCS.ARRIVE.TRANS64.A1T0 RZ, [R3+URZ+0x58], RZ ;  /* 0x000058ff03ff19a7 */ /* 0x0001e2000810003f */
[----:B------:R-:W-:Y:S02]  /*daa0*/  ISETP.NE.U32.AND P1, PT, R0, 0x1, PT ;  /* 0x000000010000780c */ /* 0x000fe40003f25070 */
[----:B------:R-:W-:Y:S02]  /*dab0*/  SEL R0, RZ, 0x1, !P0 ;  /* 0x00000001ff007807 */ /* 0x000fe40004000000 */
[----:B------:R-:W-:Y:S02]  /*dac0*/  ISETP.GE.U32.AND.EX P0, PT, R17, UR5, PT, P2 ;  /* 0x0000000511007c0c */ /* 0x000fe4000bf06120 */
[----:B------:R-:W-:-:S04]  /*dad0*/  ISETP.GT.U32.AND P1, PT, R25, 0x3, !P1 ;  /* 0x000000031900780c */ /* 0x000fc80004f24070 */
[----:B0-----:R-:W-:-:S04]  /*dae0*/  SEL R3, RZ, 0x1, !P1 ;  /* 0x00000001ff037807 */ /* 0x001fc80004800000 */
[--C-:B------:R-:W-:Y:S02]  /*daf0*/  LOP3.LUT R27, R3, R27, R0.reuse, 0x96, !PT ;  /* 0x0000001b031b7212 */ /* 0x100fe400078e9600 */
[----:B------:R-:W-:Y:S01]  /*db00*/  PRMT R0, RZ, 0x7610, R0 ;  /* 0x00007610ff007816 */ /* 0x000fe20000000000 */
[----:B------:R-:W-:Y:S06]  /*db10*/  @P0 BRA `(.L_x_316) ;  /* 0x00000004004c0947 */ /* 0x000fec0003800000 */
[----:B------:R-:W-:Y:S01]  /*db20*/  ULDC.64 UR4, c[0x0][0x628] ;  /* 0x00018a0000047ab9 */ /* 0x000fe20000000a00 */
[----:B------:R-:W0:Y:S01]  /*db30*/  S2R R10, SR_CTAID.X ;  /* 0x00000000000a7919 */ /* 0x000e220000002500 */
[----:B------:R-:W-:Y:S01]  /*db40*/  ISETP.NE.U32.AND P0, PT, RZ, UR4, PT ;  /* 0x00000004ff007c0c */ /* 0x000fe2000bf05070 */
[----:B------:R-:W-:Y:S01]  /*db50*/  ULDC UR7, c[0x0][0x630] ;  /* 0x00018c0000077ab9 */ /* 0x000fe20000000800 */
[----:B------:R-:W-:Y:S01]  /*db60*/  IMAD.MOV.U32 R4, RZ, RZ, R16 ;  /* 0x000000ffff047224 */ /* 0x000fe200078e0010 */
[----:B------:R-:W1:Y:S01]  /*db70*/  S2R R0, SR_CTAID.Y ;  /* 0x0000000000007919 */ /* 0x000e620000002600 */
[----:B------:R-:W-:Y:S01]  /*db80*/  ISETP.NE.AND.EX P0, PT, RZ, UR5, PT, P0 ;  /* 0x00000005ff007c0c */ /* 0x000fe2000bf05300 */
[----:B------:R-:W-:-:S12]  /*db90*/  IMAD.MOV.U32 R5, RZ, RZ, R17 ;  /* 0x000000ffff057224 */ /* 0x000fd800078e0011 */
[----:B------:R-:W-:Y:S05]  /*dba0*/  @!P0 BRA `(.L_x_317) ;  /* 0x0000000000288947 */ /* 0x000fea0003800000 */
[----:B------:R-:W-:Y:S02]  /*dbb0*/  ULDC UR6, c[0x0][0x634] ;  /* 0x00018d0000067ab9 */ /* 0x000fe40000000800 */
[----:B------:R-:W-:-:S05]  /*dbc0*/  IADD3 R9, P0, R16, UR6, RZ ;  /* 0x0000000610097c10 */ /* 0x000fca000ff1e0ff */
[----:B------:R-:W-:-:S04]  /*dbd0*/  IMAD.X R3, RZ, RZ, R17, P0 ;  /* 0x000000ffff037224 */ /* 0x000fc800000e0611 */
[----:B------:R-:W-:-:S04]  /*dbe0*/  IMAD.WIDE.U32 R6, R3, UR4, RZ ;  /* 0x0000000403067c25 */ /* 0x000fc8000f8e00ff */
[----:B------:R-:W-:-:S04]  /*dbf0*/  IMAD.WIDE.U32 R6, P0, R9, UR5, R6 ;  /* 0x0000000509067c25 */ /* 0x000fc8000f800006 */
[----:B------:R-:W-:-:S04]  /*dc00*/  IMAD.WIDE.U32 R8, R9, UR4, RZ ;  /* 0x0000000409087c25 */ /* 0x000fc8000f8e00ff */
[----:B------:R-:W-:Y:S01]  /*dc10*/  IMAD.X R5, RZ, RZ, RZ, P0 ;  /* 0x000000ffff057224 */ /* 0x000fe200000e06ff */
[----:B------:R-:W-:Y:S01]  /*dc20*/  IADD3 RZ, P0, R9, R6, RZ ;  /* 0x0000000609ff7210 */ /* 0x000fe20007f1e0ff */
[----:B------:R-:W-:-:S04]  /*dc30*/  IMAD.MOV.U32 R4, RZ, RZ, R7 ;  /* 0x000000ffff047224 */ /* 0x000fc800078e0007 */
[----:B------:R-:W-:-:S08]  /*dc40*/  IMAD.WIDE.U32.X R4, R3, UR5, R4, P0 ;  /* 0x0000000503047c25 */ /* 0x000fd000080e0404 */
.L_x_317:
[--C-:B------:R-:W-:Y:S01]  /*dc50*/  SHF.R.U64 R29, R4, UR7, R5.reuse ;  /* 0x00000007041d7c19 */ /* 0x100fe20008001205 */
[----:B------:R-:W-:Y:S01]  /*dc60*/  ULDC.64 UR4, c[0x0][0x620] ;  /* 0x0001880000047ab9 */ /* 0x000fe20000000a00 */
[----:B------:R-:W-:Y:S01]  /*dc70*/  SHF.R.U32.HI R3, RZ, UR7, R5 ;  /* 0x00000007ff037c19 */ /* 0x000fe20008011605 */
[----:B------:R-:W2:Y:S01]  /*dc80*/  LDC R15, c[0x0][0x144] ;  /* 0x00005100ff0f7b82 */ /* 0x000ea20000000800 */
[----:B------:R-:W-:Y:S01]  /*dc90*/  IADD3 R6, P0, RZ, -R29, RZ ;  /* 0x8000001dff067210 */ /* 0x000fe20007f1e0ff */
[----:B------:R-:W-:Y:S01]  /*dca0*/  ULDC.64 UR8, c[0x0][0x640] ;  /* 0x0001900000087ab9 */ /* 0x000fe20000000a00 */
[----:B0-----:R-:W-:Y:S01]  /*dcb0*/  I2FP.F32.U32 R7, R10 ;  /* 0x0000000a00077245 */ /* 0x001fe20000201000 */
[----:B------:R-:W-:Y:S02]  /*dcc0*/  ULDC UR6, c[0x0][0x608] ;  /* 0x0001820000067ab9 */ /* 0x000fe40000000800 */
[----:B------:R-:W-:Y:S01]  /*dcd0*/  IMAD.X R3, RZ, RZ, ~R3, P0 ;  /* 0x000000ffff037224 */ /* 0x000fe200000e0e03 */
[----:B------:R-:W-:Y:S01]  /*dce0*/  ISETP.NE.U32.AND P0, PT, RZ, UR8, PT ;  /* 0x00000008ff007c0c */ /* 0x000fe2000bf05070 */
[----:B------:R-:W-:Y:S01]  /*dcf0*/  IMAD.WIDE.U32 R4, R6, UR4, R16 ;  /* 0x0000000406047c25 */ /* 0x000fe2000f8e0010 */
[----:B------:R-:W0:Y:S02]  /*dd00*/  LDC R9, c[0x0][0x148] ;  /* 0x00005200ff097b82 */ /* 0x000e240000000800 */
[----:B------:R-:W-:Y:S01]  /*dd10*/  ISETP.NE.AND.EX P0, PT, RZ, UR9, PT, P0 ;  /* 0x00000009ff007c0c */ /* 0x000fe2000bf05300 */
[----:B------:R-:W-:Y:S01]  /*dd20*/  IMAD R3, R3, UR4, RZ ;  /* 0x0000000403037c24 */ /* 0x000fe2000f8e02ff */
[----:B------:R-:W-:-:S02]  /*dd30*/  ULDC UR4, c[0x0][0x150] ;  /* 0x0000540000047ab9 */ /* 0x000fc40000000800 */
[----:B------:R-:W-:Y:S01]  /*dd40*/  FMUL R7, R7, UR4 ;  /* 0x0000000407077c20 */ /* 0x000fe20008400000 */
[----:B------:R-:W-:Y:S01]  /*dd50*/  IMAD R3, R6, UR5, R3 ;  /* 0x0000000506037c24 */ /* 0x000fe2000f8e0203 */
[----:B------:R-:W-:Y:S01]  /*dd60*/  ULDC UR4, c[0x0][0x618] ;  /* 0x0001860000047ab9 */ /* 0x000fe20000000800 */
[----:B------:R-:W-:Y:S02]  /*dd70*/  ULDC UR5, c[0x0][0x154] ;  /* 0x0000550000057ab9 */ /* 0x000fe40000000800 */
[----:B------:R-:W-:Y:S01]  /*dd80*/  IMAD.IADD R5, R5, 0x1, R3 ;  /* 0x0000000105057824 */ /* 0x000fe200078e0203 */
[----:B------:R-:W3:Y:S04]  /*dd90*/  F2I.U32.TRUNC.NTZ R7, R7 ;  /* 0x0000000700077305 */ /* 0x000ee8000020f000 */
[----:B------:R-:W-:-:S02]  /*dda0*/  SHF.R.U64 R3, R4, UR4, R5 ;  /* 0x0000000404037c19 */ /* 0x000fc40008001205 */
[----:B-1----:R-:W-:-:S05]  /*ddb0*/  I2FP.F32.U32 R4, R0 ;  /* 0x0000000000047245 */ /* 0x002fca0000201000 */
[----:B------:R-:W-:Y:S01]  /*ddc0*/  FMUL R12, R4, UR5 ;  /* 0x00000005040c7c20 */ /* 0x000fe20008400000 */
[----:B------:R-:W-:Y:S01]  /*ddd0*/  SHF.R.U32.HI R4, RZ, UR4, R5 ;  /* 0x00000004ff047c19 */ /* 0x000fe20008011605 */
[----:B------:R-:W-:Y:S01]  /*dde0*/  ULDC UR4, c[0x0][0x658] ;  /* 0x0001960000047ab9 */ /* 0x000fe20000000800 */
[----:B---3--:R-:W-:Y:S02]  /*ddf0*/  IMAD.MOV R7, RZ, RZ, -R7 ;  /* 0x000000ffff077224 */ /* 0x008fe400078e0a07 */
[--C-:B------:R-:W-:Y:S01]  /*de00*/  SHF.R.U64 R11, R3, UR6, R4.reuse ;  /* 0x00000006030b7c19 */ /* 0x100fe20008001204 */
[----:B------:R-:W1:Y:S01]  /*de10*/  F2I.U32.TRUNC.NTZ R12, R12 ;  /* 0x0000000c000c7305 */ /* 0x000e62000020f000 */
[----:B------:R-:W-:Y:S01]  /*de20*/  SHF.R.U32.HI R4, RZ, UR6, R4 ;  /* 0x00000006ff047c19 */ /* 0x000fe20008011604 */
[----:B--2---:R-:W-:-:S03]  /*de30*/  IMAD R10, R15, R7, R10 ;  /* 0x000000070f0a7224 */ /* 0x004fc600078e020a */
[--C-:B------:R-:W-:Y:S02]  /*de40*/  SHF.R.U64 R8, R11, UR4, R4.reuse ;  /* 0x000000040b087c19 */ /* 0x100fe40008001204 */
[----:B------:R-:W-:-:S03]  /*de50*/  SHF.R.U32.HI R13, RZ, UR4, R4 ;  /* 0x00000004ff0d7c19 */ /* 0x000fc60008011604 */
[----:B------:R-:W-:Y:S02]  /*de60*/  IMAD.MOV.U32 R4, RZ, RZ, R8 ;  /* 0x000000ffff047224 */ /* 0x000fe400078e0008 */
[----:B------:R-:W-:Y:S01]  /*de70*/  IMAD.MOV.U32 R5, RZ, RZ, R13 ;  /* 0x000000ffff057224 */ /* 0x000fe200078e000d */
[----:B01----:R-:W-:Y:S06]  /*de80*/  @!P0 BRA `(.L_x_318) ;  /* 0x0000000000288947 */ /* 0x003fec0003800000 */
[----:B------:R-:W-:Y:S02]  /*de90*/  ULDC UR4, c[0x0][0x64c] ;  /* 0x0001930000047ab9 */ /* 0x000fe40000000800 */
[----:B------:R-:W-:-:S05]  /*dea0*/  IADD3 R5, P0, R8, UR4, RZ ;  /* 0x0000000408057c10 */ /* 0x000fca000ff1e0ff */
[----:B------:R-:W-:-:S04]  /*deb0*/  IMAD.X R13, RZ, RZ, R13, P0 ;  /* 0x000000ffff0d7224 */ /* 0x000fc800000e060d */
[----:B------:R-:W-:-:S04]  /*dec0*/  IMAD.WIDE.U32 R6, R13, UR8, RZ ;  /* 0x000000080d067c25 */ /* 0x000fc8000f8e00ff */
[----:B------:R-:W-:-:S04]  /*ded0*/  IMAD.WIDE.U32 R6, P0, R5, UR9, R6 ;  /* 0x0000000905067c25 */ /* 0x000fc8000f800006 */
[----:B------:R-:W-:-:S04]  /*dee0*/  IMAD.WIDE.U32 R4, R5, UR8, RZ ;  /* 0x0000000805047c25 */ /* 0x000fc8000f8e00ff */
[----:B------:R-:W-:Y:S01]  /*def0*/  IMAD.MOV.U32 R4, RZ, RZ, R7 ;  /* 0x000000ffff047224 */ /* 0x000fe200078e0007 */
[----:B------:R-:W-:Y:S01]  /*df00*/  IADD3 RZ, P1, R5, R6, RZ ;  /* 0x0000000605ff7210 */ /* 0x000fe20007f3e0ff */
[----:B------:R-:W-:-:S04]  /*df10*/  IMAD.X R5, RZ, RZ, RZ, P0 ;  /* 0x000000ffff057224 */ /* 0x000fc800000e06ff */
[----:B------:R-:W-:-:S08]  /*df20*/  IMAD.WIDE.U32.X R4, R13, UR9, R4, P1 ;  /* 0x000000090d047c25 */ /* 0x000fd000088e0404 */
.L_x_318:
[----:B------:R-:W-:Y:S01]  /*df30*/  ISETP.NE.AND P0, PT, R2, 0x1, PT ;  /* 0x000000010200780c */ /* 0x000fe20003f05270 */
[----:B------:R-:W-:Y:S01]  /*df40*/  ULDC UR4, c[0x0][0x648] ;  /* 0x0001920000047ab9 */ /* 0x000fe20000000800 */
[----:B------:R-:W-:Y:S01]  /*df50*/  LOP3.LUT R11, R11, UR42, RZ, 0xc0, !PT ;  /* 0x0000002a0b0b7c12 */ /* 0x000fe2000f8ec0ff */
[----:B------:R-:W-:Y:S01]  /*df60*/  IMAD.MOV R12, RZ, RZ, -R12 ;  /* 0x000000ffff0c7224 */ /* 0x000fe200078e0a0c */
[----:B------:R-:W-:Y:S01]  /*df70*/  SHF.R.U64 R4, R4, UR4, R5 ;  /* 0x0000000404047c19 */ /* 0x000fe20008001205 */
[----:B------:R-:W-:Y:S01]  /*df80*/  ULDC UR4, c[0x0][0x638] ;  /* 0x00018e0000047ab9 */ /* 0x000fe20000000800 */
[----:B------:R-:W-:Y:S01]  /*df90*/  LOP3.LUT R31, R3, UR40, RZ, 0xc0, !PT ;  /* 0x00000028031f7c12 */ /* 0x000fe2000f8ec0ff */
[----:B------:R-:W-:Y:S02]  /*dfa0*/  ULDC UR5, c[0x0][0x610] ;  /* 0x0001840000057ab9 */ /* 0x000fe40000000800 */
[----:B------:R-:W-:Y:S02]  /*dfb0*/  IMAD.MOV R5, RZ, RZ, -R4 ;  /* 0x000000ffff057224 */ /* 0x000fe400078e0a04 */
[----:B------:R-:W-:-:S02]  /*dfc0*/  IMAD R11, R4, UR41, R11 ;  /* 0x00000029040b7c24 */ /* 0x000fc4000f8e020b */
[----:B------:R-:W-:Y:S02]  /*dfd0*/  @P0 IMAD R10, R9, R12, R0 ;  /* 0x0000000c090a0224 */ /* 0x000fe400078e0200 */
[----:B------:R-:W-:Y:S01]  /*dfe0*/  IMAD R8, R5, UR4, R8 ;  /* 0x0000000405087c24 */ /* 0x000fe2000f8e0208 */
[----:B------:R-:W-:Y:S01]  /*dff0*/  ULDC UR4, c[0x0][0x600] ;  /* 0x0001800000047ab9 */ /* 0x000fe20000000800 */
[----:B------:R-:W-:Y:S02]  /*e000*/  IMAD R10, R11, UR5, R10 ;  /* 0x000000050b0a7c24 */ /* 0x000fe4000f8e020a */
[----:B------:R-:W-:Y:S02]  /*e010*/  IMAD R31, R8, UR4, R31 ;  /* 0x00000004081f7c24 */ /* 0x000fe4000f8e021f */
[----:B------:R-:W-:-:S03]  /*e020*/  IMAD.MOV.U32 R0, RZ, RZ, 0x1 ;  /* 0x00000001ff007424 */ /* 0x000fc600078e00ff */
[----:B------:R-:W-:Y:S02]  /*e030*/  SEL R30, R31, R10, !P0 ;  /* 0x0000000a1f1e7207 */ /* 0x000fe40004000000 */
[----:B------:R-:W-:-:S07]  /*e040*/  SEL R31, R10, R31, !P0 ;  /* 0x0000001f0a1f7207 */ /* 0x000fce0004000000 */
.L_x_316:
[----:B------:R-:W-:Y:S05]  /*e050*/  BSYNC B0 ;  /* 0x0000000000007941 */ /* 0x000fea0003800000 */
.L_x_315:
[----:B------:R-:W-:-:S13]  /*e060*/  LOP3.LUT P0, RZ, R0, 0xff, RZ, 0xc0, !PT ;  /* 0x000000ff00ff7812 */ /* 0x000fda000780c0ff */
[----:B------:R-:W-:Y:S05]  /*e070*/  @P0 BRA `(.L_x_319) ;  /* 0xfffffff000a00947 */ /* 0x000fea000383ffff */
[----:B------:R-:W-:Y:S05]  /*e080*/  BSYNC B7 ;  /* 0x0000000000077941 */ /* 0x000fea0003800000 */
.L_x_305:
[----:B------:R-:W-:-:S03]  /*e090*/  UMOV UR4, 0xffffffff ;  /* 0xffffffff00047882 */ /* 0x000fc60000000000 */
[----:B------:R-:W-:Y:S05]  /*e0a0*/  BRA.DIV UR4, `(.L_x_320) ;  /* 0x0000000604447947 */ /* 0x000fea000b800000 */
[----:B------:R-:W-:-:S13]  /*e0b0*/  ELECT P6, URZ, PT ;  /* 0x00000000003f782f */ /* 0x000fda00038c0000 */
.L_x_336:
[----:B------:R-:W-:Y:S04]  /*e0c0*/  BSSY B0, `(.L_x_321) ;  /* 0x000002b000007945 */ /* 0x000fe80003800000 */
[----:B------:R-:W-:Y:S05]  /*e0d0*/  @!P6 BRA `(.L_x_322) ;  /* 0x0000000000a4e947 */ /* 0x000fea0003800000 */
[----:B------:R-:W-:-:S04]  /*e0e0*/  LOP3.LUT R19, R19, 0x2, RZ, 0xfc, !PT ;  /* 0x0000000213137812 */ /* 0x000fc800078efcff */
[----:B------:R-:W-:-:S13]  /*e0f0*/  ISETP.NE.AND P0, PT, R19, 0x3, PT ;  /* 0x000000031300780c */ /* 0x000fda0003f05270 */
[----:B------:R-:W-:Y:S05]  /*e100*/  @!P0 BRA `(.L_x_323) ;  /* 0x0000000000048947 */ /* 0x000fea0003800000 */
[----:B------:R-:W-:Y:S01]  /*e110*/  BPT.TRAP 0x1 ;  /* 0x000000040000795c */ /* 0x000fe20000300000 */
.L_x_323:
[----:B------:R-:W0:Y:S01]  /*e120*/  S2R R3, SR_CgaCtaId ;  /* 0x0000000000037919 */ /* 0x000e220000008800 */
[----:B------:R-:W-:Y:S02]  /*e130*/  MOV R0, 0x400 ;  /* 0x0000040000007802 */ /* 0x000fe40000000f00 */
[----:B------:R-:W-:Y:S02]  /*e140*/  SHF.L.U32 R2, R27, 0x1f, RZ ;  /* 0x0000001f1b027819 */ /* 0x000fe400000006ff */
[----:B0-----:R-:W-:-:S05]  /*e150*/  LEA R3, R3, R0, 0x18 ;  /* 0x0000000003037211 */ /* 0x001fca00078ec0ff */
[----:B------:R-:W-:-:S04]  /*e160*/  VIADD R3, R3, 0x20 ;  /* 0x0000002003037836 */ /* 0x000fc80000000000 */
[C---:B------:R-:W-:Y:S02]  /*e170*/  IMAD R5, R28.reuse, 0x8, R3 ;  /* 0x000000081c057824 */ /* 0x040fe400078e0203 */
[----:B------:R-:W-:Y:S02]  /*e180*/  VIADD R28, R28, 0x1 ;  /* 0x000000011c1c7836 */ /* 0x000fe40000000000 */
[----:B------:R-:W0:Y:S03]  /*e190*/  SYNCS.PHASECHK.TRANS64.TRYWAIT P0, [R5+URZ], R2 ;  /* 0x00000002050075a7 */ /* 0x000e26000800017f */
[----:B------:R-:W-:-:S04]  /*e1a0*/  ISETP.NE.AND P1, PT, R28, 0x4, PT ;  /* 0x000000041c00780c */ /* 0x000fc80003f25270 */
[----:B------:R-:W-:Y:S02]  /*e1b0*/  SEL R0, RZ, 0x1, P1 ;  /* 0x00000001ff007807 */ /* 0x000fe40000800000 */
[----:B------:R-:W-:Y:S02]  /*e1c0*/  SEL R28, R28, RZ, P1 ;  /* 0x000000ff1c1c7207 */ /* 0x000fe40000800000 */
[----:B------:R-:W-:-:S03]  /*e1d0*/  LOP3.LUT R27, R27, R0, RZ, 0x3c, !PT ;  /* 0x000000001b1b7212 */ /* 0x000fc600078e3cff */
[----:B------:R-:W-:Y:S01]  /*e1e0*/  IMAD R7, R28, 0x8, R3 ;  /* 0x000000081c077824 */ /* 0x000fe200078e0203 */
[----:B------:R-:W-:Y:S01]  /*e1f0*/  SHF.L.U32 R4, R27, 0x1f, RZ ;  /* 0x0000001f1b047819 */ /* 0x000fe200000006ff */
[----:B0-----:R-:W-:Y:S06]  /*e200*/  @!P0 BRA `(.L_x_324) ;  /* 0x00000004000c8947 */ /* 0x001fec0003800000 */
.L_x_337:
[----:B------:R-:W1:Y:S01]  /*e210*/  SYNCS.PHASECHK.TRANS64.TRYWAIT P0, [R7+URZ], R4 ;  /* 0x00000004070075a7 */ /* 0x000e62000800017f */
[----:B------:R-:W-:-:S05]  /*e220*/  VIADD R0, R28, 0x1 ;  /* 0x000000011c007836 */ /* 0x000fca0000000000 */
[----:B------:R-:W-:-:S04]  /*e230*/  ISETP.NE.AND P1, PT, R0, 0x4, PT ;  /* 0x000000040000780c */ /* 0x000fc80003f25270 */
[----:B0-----:R-:W-:Y:S02]  /*e240*/  SEL R2, RZ, 0x1, P1 ;  /* 0x00000001ff027807 */ /* 0x001fe40000800000 */
[----:B------:R-:W-:Y:S02]  /*e250*/  SEL R0, R0, RZ, P1 ;  /* 0x000000ff00007207 */ /* 0x000fe40000800000 */
[----:B------:R-:W-:-:S03]  /*e260*/  LOP3.LUT R27, R27, R2, RZ, 0x3c, !PT ;  /* 0x000000021b1b7212 */ /* 0x000fc600078e3cff */
[----:B------:R-:W-:Y:S01]  /*e270*/  IMAD R6, R0, 0x8, R3 ;  /* 0x0000000800067824 */ /* 0x000fe200078e0203 */
[----:B------:R-:W-:Y:S01]  /*e280*/  SHF.L.U32 R5, R27, 0x1f, RZ ;  /* 0x0000001f1b057819 */ /* 0x000fe200000006ff */
[----:B-1----:R-:W-:Y:S06]  /*e290*/  @!P0 BRA `(.L_x_325) ;  /* 0x0000000000fc8947 */ /* 0x002fec0003800000 */
.L_x_338:
[----:B------:R-:W1:Y:S01]  /*e2a0*/  SYNCS.PHASECHK.TRANS64.TRYWAIT P0, [R6+URZ], R5 ;  /* 0x00000005060075a7 */ /* 0x000e62000800017f */
[----:B------:R-:W-:-:S05]  /*e2b0*/  VIADD R0, R0, 0x1 ;  /* 0x0000000100007836 */ /* 0x000fca0000000000 */
[----:B------:R-:W-:-:S04]  /*e2c0*/  ISETP.NE.AND P1, PT, R0, 0x4, PT ;  /* 0x000000040000780c */ /* 0x000fc80003f25270 */
[----:B------:R-:W-:Y:S02]  /*e2d0*/  SEL R2, RZ, 0x1, P1 ;  /* 0x00000001ff027807 */ /* 0x000fe40000800000 */
[----:B------:R-:W-:Y:S02]  /*e2e0*/  SEL R0, R0, RZ, P1 ;  /* 0x000000ff00007207 */ /* 0x000fe40000800000 */
[----:B------:R-:W-:Y:S01]  /*e2f0*/  LOP3.LUT R2, R27, R2, RZ, 0x3c, !PT ;  /* 0x000000021b027212 */ /* 0x000fe200078e3cff */
[----:B-1----:R-:W-:Y:S06]  /*e300*/  @!P0 BRA `(.L_x_326) ;  /* 0x0000000000f48947 */ /* 0x002fec0003800000 */
.L_x_339:
[----:B------:R-:W-:Y:S01]  /*e310*/  IMAD R3, R0, 0x8, R3 ;  /* 0x0000000800037824 */ /* 0x000fe200078e0203 */
[----:B------:R-:W-:-:S07]  /*e320*/  SHF.L.U32 R0, R2, 0x1f, RZ ;  /* 0x0000001f02007819 */ /* 0x000fce00000006ff */
.L_x_327:
[----:B--2---:R2:W3:Y:S02]  /*e330*/  SYNCS.PHASECHK.TRANS64.TRYWAIT P0, [R3+URZ], R0 ;  /* 0x00000000030075a7 */ /* 0x0044e4000800017f */
[----:B---3--:R-:W-:Y:S05]  /*e340*/  @!P0 NANOSLEEP.SYNCS 0x989680 ;  /* 0x009896800000895d */ /* 0x008fea0003900000 */
[----:B------:R-:W3:Y:S02]  /*e350*/  @!P0 SYNCS.PHASECHK.TRANS64 P0, [R3+URZ], R0 ;  /* 0x00000000030085a7 */ /* 0x000ee4000800007f */
[----:B---3--:R-:W-:Y:S05]  /*e360*/  @!P0 BRA `(.L_x_327) ;  /* 0xfffffffc00f08947 */ /* 0x008fea000383ffff */
.L_x_322:
[----:B------:R-:W-:Y:S05]  /*e370*/  BSYNC B0 ;  /* 0x0000000000007941 */ /* 0x000fea0003800000 */
.L_x_321:
[----:B------:R-:W-:Y:S05]  /*e380*/  EXIT ;  /* 0x000000000000794d */ /* 0x000fea0003800000 */
.L_x_16:
[----:B------:R-:W-:Y:S02]  /*e390*/  IMAD.MOV.U32 R12, RZ, RZ, RZ ;  /* 0x000000ffff0c7224 */ /* 0x000fe400078e00ff */
[----:B------:R-:W-:Y:S02]  /*e3a0*/  IMAD.MOV.U32 R11, RZ, RZ, 0x1f ;  /* 0x0000001fff0b7424 */ /* 0x000fe400078e00ff */
[----:B------:R-:W-:-:S07]  /*e3b0*/  IMAD.MOV.U32 R15, RZ, RZ, -0x1 ;  /* 0xffffffffff0f7424 */ /* 0x000fce00078e00ff */
[----:B012--5:R-:W-:Y:S05]  /*e3c0*/  WARPSYNC.COLLECTIVE R15, `(.L_x_328) ;  /* 0x000000000f087348 */ /* 0x027fea0003c00000 */
[----:B------:R3:W4:Y:S02]  /*e3d0*/  SHFL.IDX P6, R14, R13, R12, R11 ;  /* 0x0000000c0d0e7389 */ /* 0x00072400000c000b */
[----:B012345:R-:W-:Y:S01]  /*e3e0*/  ENDCOLLECTIVE ;  /* 0x000000000000791b */ /* 0x03ffe20003800000 */
.L_x_328:
[----:B------:R-:W-:Y:S05]  /*e3f0*/  BRA `(.L_x_329) ;  /* 0xffffff2c00cc7947 */ /* 0x000fea000383ffff */
.L_x_20:
[----:B-1----:R1:W3:Y:S02]  /*e400*/  SYNCS.PHASECHK.TRANS64.TRYWAIT P1, [R4+URZ], R3 ;  /* 0x00000003040075a7 */ /* 0x0022e4000802017f */
[----:B---3--:R-:W-:Y:S05]  /*e410*/  @!P1 NANOSLEEP.SYNCS 0x989680 ;  /* 0x009896800000995d */ /* 0x008fea0003900000 */
[----:B------:R-:W3:Y:S02]  /*e420*/  @!P1 SYNCS.PHASECHK.TRANS64 P1, [R4+URZ], R3 ;  /* 0x00000003040095a7 */ /* 0x000ee4000802007f */
[----:B---3--:R-:W-:Y:S05]  /*e430*/  @!P1 BRA `(.L_x_20) ;  /* 0xfffffffc00f09947 */ /* 0x008fea000383ffff */
[----:B------:R-:W-:Y:S05]  /*e440*/  BRA `(.L_x_19) ;  /* 0xffffff2c00f87947 */ /* 0x000fea000383ffff */
.L_x_25:
[----:B0-----:R0:W1:Y:S02]  /*e450*/  SYNCS.PHASECHK.TRANS64.TRYWAIT P1, [R7+URZ], R8 ;  /* 0x00000008070075a7 */ /* 0x001064000802017f */
[----:B-1----:R-:W-:Y:S05]  /*e460*/  @!P1 NANOSLEEP.SYNCS 0x989680 ;  /* 0x009896800000995d */ /* 0x002fea0003900000 */
[----:B------:R-:W1:Y:S02]  /*e470*/  @!P1 SYNCS.PHASECHK.TRANS64 P1, [R7+URZ], R8 ;  /* 0x00000008070095a7 */ /* 0x000e64000802007f */
[----:B-1----:R-:W-:Y:S05]  /*e480*/  @!P1 BRA `(.L_x_25) ;  /* 0xfffffffc00f09947 */ /* 0x002fea000383ffff */
[----:B------:R-:W-:Y:S05]  /*e490*/  BRA `(.L_x_24) ;  /* 0xffffff3800d87947 */ /* 0x000fea000383ffff */
.L_x_33:
[----:B0-----:R0:W1:Y:S02]  /*e4a0*/  SYNCS.PHASECHK.TRANS64.TRYWAIT P1, [R10+URZ], R9 ;  /* 0x000000090a0075a7 */ /* 0x001064000802017f */
[----:B-1----:R-:W-:Y:S05]  /*e4b0*/  @!P1 NANOSLEEP.SYNCS 0x989680 ;  /* 0x009896800000995d */ /* 0x002fea0003900000 */
[----:B------:R-:W1:Y:S02]  /*e4c0*/  @!P1 SYNCS.PHASECHK.TRANS64 P1, [R10+URZ], R9 ;  /* 0x000000090a0095a7 */ /* 0x000e64000802007f */
[----:B-1----:R-:W-:Y:S05]  /*e4d0*/  @!P1 BRA `(.L_x_33) ;  /* 0xfffffffc00f09947 */ /* 0x002fea000383ffff */
[----:B------:R-:W-:Y:S05]  /*e4e0*/  BRA `(.L_x_32) ;  /* 0xffffff4400a07947 */ /* 0x000fea000383ffff */
.L_x_306:
[----:B------:R-:W-:Y:S01]  /*e4f0*/  BSSY B0, `(.L_x_330) ;  /* 0x0000006000007945 */ /* 0x000fe20003800000 */
[----:B------:R-:W-:-:S07]  /*e500*/  IMAD.MOV.U32 R15, RZ, RZ, -0x1 ;  /* 0xffffffffff0f7424 */ /* 0x000fce00078e00ff */
[----:B------:R-:W-:Y:S05]  /*e510*/  WARPSYNC.COLLECTIVE R15, `(.L_x_331) ;  /* 0x000000000f0c7348 */ /* 0x000fea0003c00000 */
[----:B------:R-:W-:Y:S02]  /*e520*/  ELECT P6, UR62, PT ;  /* 0x00000000003e782f */ /* 0x000fe400038c0000 */
[----:B------:R-:W-:Y:S01]  /*e530*/  MOV R14, UR62 ;  /* 0x0000003e000e7c02 */ /* 0x000fe20008000f00 */
[----:B------:R-:W-:Y:S10]  /*e540*/  ENDCOLLECTIVE ;  /* 0x000000000000791b */ /* 0x000ff40003800000 */
.L_x_331:
[----:B------:R-:W-:Y:S05]  /*e550*/  BSYNC B0 ;  /* 0x0000000000007941 */ /* 0x000fea0003800000 */
.L_x_330:
[----:B------:R-:W-:Y:S05]  /*e560*/  BRA `(.L_x_332) ;  /* 0xffffffec00707947 */ /* 0x000fea000383ffff */
.L_x_311:
[----:B0-----:R0:W2:Y:S02]  /*e570*/  SYNCS.PHASECHK.TRANS64.TRYWAIT P0, [R7+URZ+0x20], R4 ;  /* 0x00002004070075a7 */ /* 0x0010a4000800017f */
[----:B--2---:R-:W-:Y:S05]  /*e580*/  @!P0 NANOSLEEP.SYNCS 0x989680 ;  /* 0x009896800000895d */ /* 0x004fea0003900000 */
[----:B------:R-:W2:Y:S02]  /*e590*/  @!P0 SYNCS.PHASECHK.TRANS64 P0, [R7+URZ+0x20], R4 ;  /* 0x00002004070085a7 */ /* 0x000ea4000800007f */
[----:B--2---:R-:W-:Y:S05]  /*e5a0*/  @!P0 BRA `(.L_x_311) ;  /* 0xfffffffc00f08947 */ /* 0x004fea000383ffff */
[----:B------:R-:W-:Y:S05]  /*e5b0*/  BRA `(.L_x_333) ;  /* 0xfffffff000447947 */ /* 0x000fea000383ffff */
.L_x_320:
[----:B------:R-:W-:Y:S01]  /*e5c0*/  BSSY B0, `(.L_x_334) ;  /* 0x0000006000007945 */ /* 0x000fe20003800000 */
[----:B------:R-:W-:-:S07]  /*e5d0*/  IMAD.MOV.U32 R15, RZ, RZ, -0x1 ;  /* 0xffffffffff0f7424 */ /* 0x000fce00078e00ff */
[----:B------:R-:W-:Y:S05]  /*e5e0*/  WARPSYNC.COLLECTIVE R15, `(.L_x_335) ;  /* 0x000000000f0c7348 */ /* 0x000fea0003c00000 */
[----:B------:R-:W-:Y:S02]  /*e5f0*/  ELECT P6, UR62, PT ;  /* 0x00000000003e782f */ /* 0x000fe400038c0000 */
[----:B------:R-:W-:Y:S01]  /*e600*/  MOV R14, UR62 ;  /* 0x0000003e000e7c02 */ /* 0x000fe20008000f00 */
[----:B------:R-:W-:Y:S10]  /*e610*/  ENDCOLLECTIVE ;  /* 0x000000000000791b */ /* 0x000ff40003800000 */
.L_x_335:
[----:B------:R-:W-:Y:S05]  /*e620*/  BSYNC B0 ;  /* 0x0000000000007941 */ /* 0x000fea0003800000 */
.L_x_334:
[----:B------:R-:W-:Y:S05]  /*e630*/  BRA `(.L_x_336) ;  /* 0xfffffff800a07947 */ /* 0x000fea000383ffff */
.L_x_324:
[----:B0-----:R0:W1:Y:S02]  /*e640*/  SYNCS.PHASECHK.TRANS64.TRYWAIT P0, [R5+URZ], R2 ;  /* 0x00000002050075a7 */ /* 0x001064000800017f */
[----:B-1----:R-:W-:Y:S05]  /*e650*/  @!P0 NANOSLEEP.SYNCS 0x989680 ;  /* 0x009896800000895d */ /* 0x002fea0003900000 */
[----:B------:R-:W1:Y:S02]  /*e660*/  @!P0 SYNCS.PHASECHK.TRANS64 P0, [R5+URZ], R2 ;  /* 0x00000002050085a7 */ /* 0x000e64000800007f */
[----:B-1----:R-:W-:Y:S05]  /*e670*/  @!P0 BRA `(.L_x_324) ;  /* 0xfffffffc00f08947 */ /* 0x002fea000383ffff */
[----:B------:R-:W-:Y:S05]  /*e680*/  BRA `(.L_x_337) ;  /* 0xfffffff800e07947 */ /* 0x000fea000383ffff */
.L_x_325:
[----:B0-----:R0:W1:Y:S02]  /*e690*/  SYNCS.PHASECHK.TRANS64.TRYWAIT P0, [R7+URZ], R4 ;  /* 0x00000004070075a7 */ /* 0x001064000800017f */
[----:B-1----:R-:W-:Y:S05]  /*e6a0*/  @!P0 NANOSLEEP.SYNCS 0x989680 ;  /* 0x009896800000895d */ /* 0x002fea0003900000 */
[----:B------:R-:W1:Y:S02]  /*e6b0*/  @!P0 SYNCS.PHASECHK.TRANS64 P0, [R7+URZ], R4 ;  /* 0x00000004070085a7 */ /* 0x000e64000800007f */
[----:B-1----:R-:W-:Y:S05]  /*e6c0*/  @!P0 BRA `(.L_x_325) ;  /* 0xfffffffc00f08947 */ /* 0x002fea000383ffff */
[----:B------:R-:W-:Y:S05]  /*e6d0*/  BRA `(.L_x_338) ;  /* 0xfffffff800f07947 */ /* 0x000fea000383ffff */
.L_x_326:
[----:B-1----:R1:W2:Y:S02]  /*e6e0*/  SYNCS.PHASECHK.TRANS64.TRYWAIT P0, [R6+URZ], R5 ;  /* 0x00000005060075a7 */ /* 0x0022a4000800017f */
[----:B--2---:R-:W-:Y:S05]  /*e6f0*/  @!P0 NANOSLEEP.SYNCS 0x989680 ;  /* 0x009896800000895d */ /* 0x004fea0003900000 */
[----:B------:R-:W2:Y:S02]  /*e700*/  @!P0 SYNCS.PHASECHK.TRANS64 P0, [R6+URZ], R5 ;  /* 0x00000005060085a7 */ /* 0x000ea4000800007f */
[----:B--2---:R-:W-:Y:S05]  /*e710*/  @!P0 BRA `(.L_x_326) ;  /* 0xfffffffc00f08947 */ /* 0x004fea000383ffff */
[----:B------:R-:W-:Y:S05]  /*e720*/  BRA `(.L_x_339) ;  /* 0xfffffff800f87947 */ /* 0x000fea000383ffff */
.L_x_340:
[----:B------:R-:W-:-:S00]  /*e730*/  BRA `(.L_x_340) ;  /* 0xfffffffc00fc7947 */ /* 0x000fc0000383ffff */
[----:B------:R-:W-:-:S00]  /*e740*/  NOP ;  /* 0x0000000000007918 */ /* 0x000fc00000000000 */
        /* <DEDUP_REMOVED lines=11> */
.L_x_341:


//--------------------- .nv.global.init           --------------------------
	.section	.nv.global.init,"aw",@progbits
.nv.global.init:
	.type		$str$24,@object
	.size		$str$24,($str$25 - $str$24)
$str$24:
        /*0000*/ 	.byte	0x28, 0x61, 0x64, 0x64, 0x72, 0x65, 0x73, 0x73, 0x20, 0x26, 0x20, 0x6d, 0x61, 0x73, 0x6b, 0x29
        /*0010*/ 	.byte	0x20, 0x3d, 0x3d, 0x20, 0x30, 0x00
	.type		$str$25,@object
	.size		$str$25,(__unnamed_1 - $str$25)
$str$25:
        /*0016*/ 	.byte	0x2f, 0x74, 0x6d, 0x70, 0x2f, 0x63, 0x75, 0x74, 0x6c, 0x61, 0x73, 0x73, 0x5f, 0x73, 0x77, 0x65
        /*0026*/ 	.byte	0x65, 0x70, 0x5f, 0x73, 0x72, 0x63, 0x2f, 0x69, 0x6e, 0x63, 0x6c, 0x75, 0x64, 0x65, 0x2f, 0x63
        /*0036*/ 	.byte	0x75, 0x74, 0x65, 0x2f, 0x70, 0x6f, 0x69, 0x6e, 0x74, 0x65, 0x72, 0x5f, 0x66, 0x6c, 0x61, 0x67
        /*0046*/ 	.byte	0x67, 0x65, 0x64, 0x2e, 0x68, 0x70, 0x70, 0x00
	.type		__unnamed_1,@object
	.size		__unnamed_1,(__unnamed_2 - __unnamed_1)
__unnamed_1:
        /*004e*/ 	.byte	0x61, 0x75, 0x74, 0x6f, 0x20, 0x63, 0x75, 0x74, 0x65, 0x3a, 0x3a, 0x61, 0x73, 0x5f, 0x70, 0x6f
        /* <DEDUP_REMOVED lines=28> */
        /*021e*/ 	.byte	0x20, 0x26, 0x5d, 0x00
	.type		__unnamed_2,@object
	.size		__unnamed_2,(.L_1 - __unnamed_2)
__unnamed_2:
        /* <DEDUP_REMOVED lines=30> */
.L_1:


//--------------------- .nv.shared._ZN7cutlass13device_kernelINS_4gemm6kernel13GemmUniversalIN4cute5tupleIJiiiiEEENS1_10collective13CollectiveMmaINS1_39MainloopSm90TmaGmmaRmemAWarpSpecializedILi4ENS5_IJNS4_1CILi1EEESB_SB_EEENS1_35KernelTmaWarpSpecializedCooperativeEEENS5_IJNSA_ILi128EEENSA_ILi256EEESF_EEENS_12float_e4m3_tENS5_IJSB_llEEENS_12float_e5m2_tENS5_IJlSB_lEEENS4_8TiledMMAINS4_8MMA_AtomIJNS4_4SM904GMMA31MMA_64x256x32_F32E4M3E5M2_RS_TNILNSP_7ScaleInE1ELSR_1EEEEEENS4_6LayoutINS5_IJNSA_ILi2EEESB_SB_EEENS5_IJSB_NSA_ILi0EEESX_EEEEENS5_IJNS4_10UnderscoreES10_S10_EEEEENS4_13SM90_TMA_LOADENS4_14ComposedLayoutINS4_7SwizzleILi3ELi4ELi3EEENS4_18smem_ptr_flag_bitsILi8EEENSU_INS5_IJSF_NSA_ILi8EEEEEENS5_IJSB_SF_EEEEEEENS4_9Copy_AtomIJNS4_39AutoVectorizingCopyWithAssumedAlignmentILi128EEESI_EEENS4_8identityES13_NS14_IS16_S18_NSU_INS5_IJS19_SF_EEENS5_IJSF_SB_EEEEEEEvS1I_EENS_8epilogue10collective6detail29Sm90TmaWarpSpecializedAdapterINS1P_15DefaultEpilogueISI_SL_SL_NS1O_6thread17LinearCombinationISI_Li1EffLNS1T_9ScaleType4KindE0ELNS_15FloatRoundStyleE2ESI_EENS1_15EpilogueDefaultEEEEEvvEEEEvNT_6ParamsE --------------------------
	.section	.nv.shared._ZN7cutlass13device_kernelINS_4gemm6kernel13GemmUniversalIN4cute5tupleIJiiiiEEENS1_10collective13CollectiveMmaINS1_39MainloopSm90TmaGmmaRmemAWarpSpecializedILi4ENS5_IJNS4_1CILi1EEESB_SB_EEENS1_35KernelTmaWarpSpecializedCooperativeEEENS5_IJNSA_ILi128EEENSA_ILi256EEESF_EEENS_12float_e4m3_tENS5_IJSB_llEEENS_12float_e5m2_tENS5_IJlSB_lEEENS4_8TiledMMAINS4_8MMA_AtomIJNS4_4SM904GMMA31MMA_64x256x32_F32E4M3E5M2_RS_TNILNSP_7ScaleInE1ELSR_1EEEEEENS4_6LayoutINS5_IJNSA_ILi2EEESB_SB_EEENS5_IJSB_NSA_ILi0EEESX_EEEEENS5_IJNS4_10UnderscoreES10_S10_EEEEENS4_13SM90_TMA_LOADENS4_14ComposedLayoutINS4_7SwizzleILi3ELi4ELi3EEENS4_18smem_ptr_flag_bitsILi8EEENSU_INS5_IJSF_NSA_ILi8EEEEEENS5_IJSB_SF_EEEEEEENS4_9Copy_AtomIJNS4_39AutoVectorizingCopyWithAssumedAlignmentILi128EEESI_EEENS4_8identityES13_NS14_IS16_S18_NSU_INS5_IJS19_SF_EEENS5_IJSF_SB_EEEEEEEvS1I_EENS_8epilogue10collective6detail29Sm90TmaWarpSpecializedAdapterINS1P_15DefaultEpilogueISI_SL_SL_NS1O_6thread17LinearCombinationISI_Li1EffLNS1T_9ScaleType4KindE0ELNS_15FloatRoundStyleE2ESI_EENS1_15EpilogueDefaultEEEEEvvEEEEvNT_6ParamsE,"aw",@nobits
	.sectionflags	@""
	.align	16
	.zero		1024


//--------------------- .nv.shared.reserved.0     --------------------------
	.section	.nv.shared.reserved.0,"aw",@nobits
	.weak		__nv_reservedSMEM_offset_0_alias
	.size		__nv_reservedSMEM_offset_0_alias, 0, 0
	.other		__nv_reservedSMEM_offset_0_alias,@"STO_CUDA_RESERVED_SHARED STV_DEFAULT"
__nv_reservedSMEM_offset_0_alias:
	.zero		0


//--------------------- .nv.global                --------------------------
	.section	.nv.global,"aw",@nobits
.nv.global:
	.type		_ZN40_INTERNAL_6ab736f0_4_k_cu_c2cfcf81_304584cute1_E,@object
	.size		_ZN40_INTERNAL_6ab736f0_4_k_cu_c2cfcf81_304584cute1_E,(_ZN40_INTERNAL_6ab736f0_4_k_cu_c2cfcf81_304584cuda3std3__45__cpo6cbeginE - _ZN40_INTERNAL_6ab736f0_4_k_cu_c2cfcf81_304584cute1_E)
_ZN40_INTERNAL_6ab736f0_4_k_cu_c2cfcf81_304584cute1_E:
	.zero		1
	.type		_ZN40_INTERNAL_6ab736f0_4_k_cu_c2cfcf81_304584cuda3std3__45__cpo6cbeginE,@object
	.size		_ZN40_INTERNAL_6ab736f0_4_k_cu_c2cfcf81_304584cuda3std3__45__cpo6cbeginE,(_ZN40_INTERNAL_6ab736f0_4_k_cu_c2cfcf81_304584cuda3std3__48in_placeE - _ZN40_INTERNAL_6ab736f0_4_k_cu_c2cfcf81_304584cuda3std3__45__cpo6cbeginE)
_ZN40_INTERNAL_6ab736f0_4_k_cu_c2cfcf81_304584cuda3std3__45__cpo6cbeginE:
	.zero		1
	.type		_ZN40_INTERNAL_6ab736f0_4_k_cu_c2cfcf81_304584cuda3std3__48in_placeE,@object
	.size		_ZN40_INTERNAL_6ab736f0_4_k_cu_c2cfcf81_304584cuda3std3__48in_placeE,(_ZN40_INTERNAL_6ab736f0_4_k_cu_c2cfcf81_304584cuda3std6ranges3__45__cpo9iter_moveE - _ZN40_INTERNAL_6ab736f0_4_k_cu_c2cfcf81_304584cuda3std3__48in_placeE)
_ZN40_INTERNAL_6ab736f0_4_k_cu_c2cfcf81_304584cuda3std3__48in_placeE:
	.zero		1
	.type		_ZN40_INTERNAL_6ab736f0_4_k_cu_c2cfcf81_304584cuda3std6ranges3__45__cpo9iter_moveE,@object
	.size		_ZN40_INTERNAL_6ab736f0_4_k_cu_c2cfcf81_304584cuda3std6ranges3__45__cpo9iter_moveE,(_ZN40_INTERNAL_6ab736f0_4_k_cu_c2cfcf81_304584cuda3std3__45__cpo5beginE - _ZN40_INTERNAL_6ab736f0_4_k_cu_c2cfcf81_304584cuda3std6ranges3__45__cpo9iter_moveE)
_ZN40_INTERNAL_6ab736f0_4_k_cu_c2cfcf81_304584cuda3std6ranges3__45__cpo9iter_moveE:
	.zero		1
	.type		_ZN40_INTERNAL_6ab736f0_4_k_cu_c2cfcf81_304584cuda3std3__45__cpo5beginE,@object
	.size		_ZN40_INTERNAL_6ab736f0_4_k_cu_c2cfcf81_304584cuda3std3__45__cpo5beginE,(_ZN40_INTERNAL_6ab736f0_4_k_cu_c2cfcf81_304584cuda3std3__442_GLOBAL__N__6ab736f0_4_k_cu_c2cfcf81_304586ignoreE - _ZN40_INTERNAL_6ab736f0_4_k_cu_c2cfcf81_304584cuda3std3__45__cpo5beginE)
_ZN40_INTERNAL_6ab736f0_4_k_cu_c2cfcf81_304584cuda3std3__45__cpo5beginE:
	.zero		1
	.type		_ZN40_INTERNAL_6ab736f0_4_k_cu_c2cfcf81_304584cuda3std3__442_GLOBAL__N__6ab736f0_4_k_cu_c2cfcf81_304586ignoreE,@object
	.size		_ZN40_INTERNAL_6ab736f0_4_k_cu_c2cfcf81_304584cuda3std3__442_GLOBAL__N__6ab736f0_4_k_cu_c2cfcf81_304586ignoreE,(_ZN40_INTERNAL_6ab736f0_4_k_cu_c2cfcf81_304584cute7productE - _ZN40_INTERNAL_6ab736f0_4_k_cu_c2cfcf81_304584cuda3std3__442_GLOBAL__N__6ab736f0_4_k_cu_c2cfcf81_304586ignoreE)
_ZN40_INTERNAL_6ab736f0_4_k_cu_c2cfcf81_304584cuda3std3__442_GLOBAL__N__6ab736f0_4_k_cu_c2cfcf81_304586ignoreE:
	.zero		1
	.type		_ZN40_INTERNAL_6ab736f0_4_k_cu_c2cfcf81_304584cute7productE,@object
	.size		_ZN40_INTERNAL_6ab736f0_4_k_cu_c2cfcf81_304584cute7productE,(_ZN40_INTERNAL_6ab736f0_4_k_cu_c2cfcf81_304584cuda3std3__45__cpo3endE - _ZN40_INTERNAL_6ab736f0_4_k_cu_c2cfcf81_304584cute7productE)
_ZN40_INTERNAL_6ab736f0_4_k_cu_c2cfcf81_304584cute7productE:
	.zero		1
	.type		_ZN40_INTERNAL_6ab736f0_4_k_cu_c2cfcf81_304584cuda3std3__45__cpo3endE,@object
	.size		_ZN40_INTERNAL_6ab736f0_4_k_cu_c2cfcf81_304584cuda3std3__45__cpo3endE,(_ZN40_INTERNAL_6ab736f0_4_k_cu_c2cfcf81_304584cuda3std3__419piecewise_constructE - _ZN40_INTERNAL_6ab736f0_4_k_cu_c2cfcf81_304584cuda3std3__45__cpo3endE)
_ZN40_INTERNAL_6ab736f0_4_k_cu_c2cfcf81_304584cuda3std3__45__cpo3endE:
	.zero		1
	.type		_ZN40_INTERNAL_6ab736f0_4_k_cu_c2cfcf81_304584cuda3std3__419piecewise_constructE,@object
	.size		_ZN40_INTERNAL_6ab736f0_4_k_cu_c2cfcf81_304584cuda3std3__419piecewise_constructE,(_ZN40_INTERNAL_6ab736f0_4_k_cu_c2cfcf81_304584cuda3std3__45__cpo4cendE - _ZN40_INTERNAL_6ab736f0_4_k_cu_c2cfcf81_304584cuda3std3__419piecewise_constructE)
_ZN40_INTERNAL_6ab736f0_4_k_cu_c2cfcf81_304584cuda3std3__419piecewise_constructE:
	.zero		1
	.type		_ZN40_INTERNAL_6ab736f0_4_k_cu_c2cfcf81_304584cuda3std3__45__cpo4cendE,@object
	.size		_ZN40_INTERNAL_6ab736f0_4_k_cu_c2cfcf81_304584cuda3std3__45__cpo4cendE,(_ZN40_INTERNAL_6ab736f0_4_k_cu_c2cfcf81_304584cuda3std6ranges3__45__cpo4swapE - _ZN40_INTERNAL_6ab736f0_4_k_cu_c2cfcf81_304584cuda3std3__45__cpo4cendE)
_ZN40_INTERNAL_6ab736f0_4_k_cu_c2cfcf81_304584cuda3std3__45__cpo4cendE:
	.zero		1
	.type		_ZN40_INTERNAL_6ab736f0_4_k_cu_c2cfcf81_304584cuda3std6ranges3__45__cpo4swapE,@object
	.size		_ZN40_INTERNAL_6ab736f0_4_k_cu_c2cfcf81_304584cuda3std6ranges3__45__cpo4swapE,(.L_9 - _ZN40_INTERNAL_6ab736f0_4_k_cu_c2cfcf81_304584cuda3std6ranges3__45__cpo4swapE)
_ZN40_INTERNAL_6ab736f0_4_k_cu_c2cfcf81_304584cuda3std6ranges3__45__cpo4swapE:
	.zero		1
.L_9:


//--------------------- .nv.constant0._ZN7cutlass13device_kernelINS_4gemm6kernel13GemmUniversalIN4cute5tupleIJiiiiEEENS1_10collective13CollectiveMmaINS1_39MainloopSm90TmaGmmaRmemAWarpSpecializedILi4ENS5_IJNS4_1CILi1EEESB_SB_EEENS1_35KernelTmaWarpSpecializedCooperativeEEENS5_IJNSA_ILi128EEENSA_ILi256EEESF_EEENS_12float_e4m3_tENS5_IJSB_llEEENS_12float_e5m2_tENS5_IJlSB_lEEENS4_8TiledMMAINS4_8MMA_AtomIJNS4_4SM904GMMA31MMA_64x256x32_F32E4M3E5M2_RS_TNILNSP_7ScaleInE1ELSR_1EEEEEENS4_6LayoutINS5_IJNSA_ILi2EEESB_SB_EEENS5_IJSB_NSA_ILi0EEESX_EEEEENS5_IJNS4_10UnderscoreES10_S10_EEEEENS4_13SM90_TMA_LOADENS4_14ComposedLayoutINS4_7SwizzleILi3ELi4ELi3EEENS4_18smem_ptr_flag_bitsILi8EEENSU_INS5_IJSF_NSA_ILi8EEEEEENS5_IJSB_SF_EEEEEEENS4_9Copy_AtomIJNS4_39AutoVectorizingCopyWithAssumedAlignmentILi128EEESI_EEENS4_8identityES13_NS14_IS16_S18_NSU_INS5_IJS19_SF_EEENS5_IJSF_SB_EEEEEEEvS1I_EENS_8epilogue10collective6detail29Sm90TmaWarpSpecializedAdapterINS1P_15DefaultEpilogueISI_SL_SL_NS1O_6thread17LinearCombinationISI_Li1EffLNS1T_9ScaleType4KindE0ELNS_15FloatRoundStyleE2ESI_EENS1_15EpilogueDefaultEEEEEvvEEEEvNT_6ParamsE --------------------------
	.section	.nv.constant0._ZN7cutlass13device_kernelINS_4gemm6kernel13GemmUniversalIN4cute5tupleIJiiiiEEENS1_10collective13CollectiveMmaINS1_39MainloopSm90TmaGmmaRmemAWarpSpecializedILi4ENS5_IJNS4_1CILi1EEESB_SB_EEENS1_35KernelTmaWarpSpecializedCooperativeEEENS5_IJNSA_ILi128EEENSA_ILi256EEESF_EEENS_12float_e4m3_tENS5_IJSB_llEEENS_12float_e5m2_tENS5_IJlSB_lEEENS4_8TiledMMAINS4_8MMA_AtomIJNS4_4SM904GMMA31MMA_64x256x32_F32E4M3E5M2_RS_TNILNSP_7ScaleInE1ELSR_1EEEEEENS4_6LayoutINS5_IJNSA_ILi2EEESB_SB_EEENS5_IJSB_NSA_ILi0EEESX_EEEEENS5_IJNS4_10UnderscoreES10_S10_EEEEENS4_13SM90_TMA_LOADENS4_14ComposedLayoutINS4_7SwizzleILi3ELi4ELi3EEENS4_18smem_ptr_flag_bitsILi8EEENSU_INS5_IJSF_NSA_ILi8EEEEEENS5_IJSB_SF_EEEEEEENS4_9Copy_AtomIJNS4_39AutoVectorizingCopyWithAssumedAlignmentILi128EEESI_EEENS4_8identityES13_NS14_IS16_S18_NSU_INS5_IJS19_SF_EEENS5_IJSF_SB_EEEEEEEvS1I_EENS_8epilogue10collective6detail29Sm90TmaWarpSpecializedAdapterINS1P_15DefaultEpilogueISI_SL_SL_NS1O_6thread17LinearCombinationISI_Li1EffLNS1T_9ScaleType4KindE0ELNS_15FloatRoundStyleE2ESI_EENS1_15EpilogueDefaultEEEEEvvEEEEvNT_6ParamsE,"a",@progbits
	.sectionflags	@""
	.align	4
.nv.constant0._ZN7cutlass13device_kernelINS_4gemm6kernel13GemmUniversalIN4cute5tupleIJiiiiEEENS1_10collective13CollectiveMmaINS1_39MainloopSm90TmaGmmaRmemAWarpSpecializedILi4ENS5_IJNS4_1CILi1EEESB_SB_EEENS1_35KernelTmaWarpSpecializedCooperativeEEENS5_IJNSA_ILi128EEENSA_ILi256EEESF_EEENS_12float_e4m3_tENS5_IJSB_llEEENS_12float_e5m2_tENS5_IJlSB_lEEENS4_8TiledMMAINS4_8MMA_AtomIJNS4_4SM904GMMA31MMA_64x256x32_F32E4M3E5M2_RS_TNILNSP_7ScaleInE1ELSR_1EEEEEENS4_6LayoutINS5_IJNSA_ILi2EEESB_SB_EEENS5_IJSB_NSA_ILi0EEESX_EEEEENS5_IJNS4_10UnderscoreES10_S10_EEEEENS4_13SM90_TMA_LOADENS4_14ComposedLayoutINS4_7SwizzleILi3ELi4ELi3EEENS4_18smem_ptr_flag_bitsILi8EEENSU_INS5_IJSF_NSA_ILi8EEEEEENS5_IJSB_SF_EEEEEEENS4_9Copy_AtomIJNS4_39AutoVectorizingCopyWithAssumedAlignmentILi128EEESI_EEENS4_8identityES13_NS14_IS16_S18_NSU_INS5_IJS19_SF_EEENS5_IJSF_SB_EEEEEEEvS1I_EENS_8epilogue10collective6detail29Sm90TmaWarpSpecializedAdapterINS1P_15DefaultEpilogueISI_SL_SL_NS1O_6thread17LinearCombinationISI_Li1EffLNS1T_9ScaleType4KindE0ELNS_15FloatRoundStyleE2ESI_EENS1_15EpilogueDefaultEEEEEvvEEEEvNT_6ParamsE:
	.zero		1664


//--------------------- SYMBOLS --------------------------

	.type		.nv.reservedSmem.offset0,@object
	.size		.nv.reservedSmem.offset0,0x4
	.type		__assertfail,@function
